// auto-generated by cutlass_sweep.gemm — config: {"arch": "sm_100", "cluster_m": 1, "cluster_n": 1, "dtype": "bf16", "dtype_b": "bf16", "layout": "nt", "stages": 0, "tile_k": 256, "tile_m": 64, "tile_n": 16}
#include "cutlass/cutlass.h"
#include "cutlass/gemm/collective/collective_builder.hpp"
#include "cutlass/gemm/device/gemm_universal_adapter.h"
#include "cutlass/gemm/kernel/gemm_universal.hpp"
#include "cutlass/epilogue/collective/collective_builder.hpp"

using ElemA = cutlass::bfloat16_t;
using ElemB = cutlass::bfloat16_t;
using ElemCD = cutlass::bfloat16_t;
using Acc  = float;
using TileShape    = cute::Shape<cute::_64, cute::_16, cute::_256>;
using ClusterShape = cute::Shape<cute::_1, cute::_1, cute::_1>;

using CollectiveEpilogue = typename cutlass::epilogue::collective::CollectiveBuilder<
    cutlass::arch::Sm100, cutlass::arch::OpClassTensorOp,
    TileShape, ClusterShape,
    cutlass::epilogue::collective::EpilogueTileAuto,
    Acc, Acc,
    ElemCD, cutlass::layout::RowMajor, 128 / cutlass::sizeof_bits<ElemCD>::value,
    ElemCD, cutlass::layout::RowMajor, 128 / cutlass::sizeof_bits<ElemCD>::value,
    cutlass::epilogue::collective::EpilogueScheduleAuto
  >::CollectiveOp;

using CollectiveMainloop = typename cutlass::gemm::collective::CollectiveBuilder<
    cutlass::arch::Sm100, cutlass::arch::OpClassTensorOp,
    ElemA, cutlass::layout::RowMajor, 128 / cutlass::sizeof_bits<ElemA>::value,
    ElemB, cutlass::layout::ColumnMajor, 128 / cutlass::sizeof_bits<ElemB>::value,
    Acc,
    TileShape, ClusterShape,
    cutlass::gemm::collective::StageCountAutoCarveout<static_cast<int>(sizeof(typename CollectiveEpilogue::SharedStorage))>,
    cutlass::gemm::collective::KernelScheduleAuto
  >::CollectiveOp;

using GemmKernel = cutlass::gemm::kernel::GemmUniversal<
    cute::Shape<int,int,int,int>,
    CollectiveMainloop,
    CollectiveEpilogue
>;
using Gemm = cutlass::gemm::device::GemmUniversalAdapter<GemmKernel>;

// Force the device kernel symbol into the cubin without needing a host main.
auto* _anchor = &cutlass::device_kernel<GemmKernel>;


// ===== COMPILED SASS (sm_100a) =====

	.target	sm_100a

	.elftype	@"ET_EXEC"


//--------------------- .note.nv.tkinfo           --------------------------
	.section	.note.nv.tkinfo,"",@"SHT_NOTE"
	.sectionflags	@"SHF_NOTE_NV_TKINFO"
	.tkinfo
        /*0018*/ 	.word	0x00000002
        /*0030*/ 	.string	""
        /*0030*/ 	.string	"ptxas"
        /*0030*/ 	.string	"Cuda compilation tools, release 13.0, V13.0.88"
        /*0030*/ 	.string	"Build cuda_13.0.r13.0/compiler.36424714_0"
        /*0030*/ 	.string	"-arch sm_100a -m 64 "



//--------------------- .note.nv.cuinfo           --------------------------
	.section	.note.nv.cuinfo,"",@"SHT_NOTE"
	.sectionflags	@"SHF_NOTE_NV_CUINFO"
        /*0018*/ 	.short	0x0002
        /*001a*/ 	.short	0x0064
        /*001c*/ 	.short	0x0082
	.zero		2


//--------------------- .nv.info                  --------------------------
	.section	.nv.info,"",@"SHT_CUDA_INFO"
	.align	4


	//----- nvinfo : EIATTR_REGCOUNT
	.align		4
        /*0000*/ 	.byte	0x04, 0x2f
        /*0002*/ 	.short	(.L_19 - .L_18)
	.align		4
.L_18:
        /*0004*/ 	.word	index@(_ZN7cutlass13device_kernelINS_4gemm6kernel13GemmUniversalIN4cute5tupleIJiiiiEEENS1_10collective13CollectiveMmaINS1_35MainloopSm100TmaUmmaWarpSpecializedILi5ELi2ELi4ENS5_IJNS4_1CILi1EEESB_SB_EEEEENS5_IJNSA_ILi64EEENSA_ILi16EEENSA_ILi256EEEEEENS_10bfloat16_tENS5_IJlSB_lEEESI_SJ_NS4_8TiledMMAINS4_8MMA_AtomIJNS4_20SM100_MMA_F16BF16_SSISI_SI_fLi64ELi16ELNS4_4UMMA5MajorE0ELSO_0ELNSN_7ScaleInE0ELSP_0EEEEEENS4_6LayoutISC_NS5_IJNSA_ILi0EEEST_ST_EEEEENS5_IJNS4_10UnderscoreESW_SW_EEEEENS4_13SM90_TMA_LOADENS4_14ComposedLayoutINS4_7SwizzleILi3ELi4ELi3EEENS4_18smem_ptr_flag_bitsILi16EEENSS_INS5_IJNSA_ILi8EEESE_EEENS5_IJSE_SB_EEEEEEEvNS4_8identityESZ_S19_vS1A_EENS_8epilogue10collective18CollectiveEpilogueINS1C_23Sm100TmaWarpSpecializedILi2ELi1ELi8ELb1ELb0EEEJSH_NS5_IJNSS_ISE_SB_EENSS_ISF_SB_EEEEESI_SJ_SI_SJ_NS1C_6fusion15FusionCallbacksIS1G_NS1K_17LinearCombinationISI_fSI_fLNS_15FloatRoundStyleE2EEESH_S1J_JEEENS4_5SM1004TMEM4LOAD26SM100_TMEM_LOAD_16dp256b2xESZ_NS10_INS11_ILi1ELi4ELi3EEES14_NSS_INS5_IJS15_SF_EEENS5_IJSF_SB_EEEEEEENS4_17SM75_U32x4_LDSM_NENS4_14SM90_TMA_STOREES1Y_NS4_17SM90_U32x4_STSM_NENS4_39AutoVectorizingCopyWithAssumedAlignmentILi128EEEEEEvvEEEEvNT_6ParamsE)
        /*0008*/ 	.word	0x00000046


	//----- nvinfo : EIATTR_FRAME_SIZE
	.align		4
.L_19:
        /*000c*/ 	.byte	0x04, 0x11
        /*000e*/ 	.short	(.L_21 - .L_20)
	.align		4
.L_20:
        /*0010*/ 	.word	index@($__internal_2_$__cuda_sm10x_tcgen05_guardrail_trap_unallocated_columns_being_dealloced)
        /*0014*/ 	.word	0x00000000


	//----- nvinfo : EIATTR_FRAME_SIZE
	.align		4
.L_21:
        /*0018*/ 	.byte	0x04, 0x11
        /*001a*/ 	.short	(.L_23 - .L_22)
	.align		4
.L_22:
        /*001c*/ 	.word	index@($__internal_1_$__cuda_sm10x_tcgen05_guardrail_trap_phase_invalid_during_alloc)
        /*0020*/ 	.word	0x00000000


	//----- nvinfo : EIATTR_FRAME_SIZE
	.align		4
.L_23:
        /*0024*/ 	.byte	0x04, 0x11
        /*0026*/ 	.short	(.L_25 - .L_24)
	.align		4
.L_24:
        /*0028*/ 	.word	index@($__internal_0_$__cuda_sm10x_tcgen05_guardrail_trap_col_being_dealloced_not_returned_by_alloc)
        /*002c*/ 	.word	0x00000000


	//----- nvinfo : EIATTR_FRAME_SIZE
	.align		4
.L_25:
        /*0030*/ 	.byte	0x04, 0x11
        /*0032*/ 	.short	(.L_27 - .L_26)
	.align		4
.L_26:
        /*0034*/ 	.word	index@(_ZN7cutlass13device_kernelINS_4gemm6kernel13GemmUniversalIN4cute5tupleIJiiiiEEENS1_10collective13CollectiveMmaINS1_35MainloopSm100TmaUmmaWarpSpecializedILi5ELi2ELi4ENS5_IJNS4_1CILi1EEESB_SB_EEEEENS5_IJNSA_ILi64EEENSA_ILi16EEENSA_ILi256EEEEEENS_10bfloat16_tENS5_IJlSB_lEEESI_SJ_NS4_8TiledMMAINS4_8MMA_AtomIJNS4_20SM100_MMA_F16BF16_SSISI_SI_fLi64ELi16ELNS4_4UMMA5MajorE0ELSO_0ELNSN_7ScaleInE0ELSP_0EEEEEENS4_6LayoutISC_NS5_IJNSA_ILi0EEEST_ST_EEEEENS5_IJNS4_10UnderscoreESW_SW_EEEEENS4_13SM90_TMA_LOADENS4_14ComposedLayoutINS4_7SwizzleILi3ELi4ELi3EEENS4_18smem_ptr_flag_bitsILi16EEENSS_INS5_IJNSA_ILi8EEESE_EEENS5_IJSE_SB_EEEEEEEvNS4_8identityESZ_S19_vS1A_EENS_8epilogue10collective18CollectiveEpilogueINS1C_23Sm100TmaWarpSpecializedILi2ELi1ELi8ELb1ELb0EEEJSH_NS5_IJNSS_ISE_SB_EENSS_ISF_SB_EEEEESI_SJ_SI_SJ_NS1C_6fusion15FusionCallbacksIS1G_NS1K_17LinearCombinationISI_fSI_fLNS_15FloatRoundStyleE2EEESH_S1J_JEEENS4_5SM1004TMEM4LOAD26SM100_TMEM_LOAD_16dp256b2xESZ_NS10_INS11_ILi1ELi4ELi3EEES14_NSS_INS5_IJS15_SF_EEENS5_IJSF_SB_EEEEEEENS4_17SM75_U32x4_LDSM_NENS4_14SM90_TMA_STOREES1Y_NS4_17SM90_U32x4_STSM_NENS4_39AutoVectorizingCopyWithAssumedAlignmentILi128EEEEEEvvEEEEvNT_6ParamsE)
        /*0038*/ 	.word	0x00000000


	//----- nvinfo : EIATTR_MIN_STACK_SIZE
	.align		4
.L_27:
        /*003c*/ 	.byte	0x04, 0x12
        /*003e*/ 	.short	(.L_29 - .L_28)
	.align		4
.L_28:
        /*0040*/ 	.word	index@(_ZN7cutlass13device_kernelINS_4gemm6kernel13GemmUniversalIN4cute5tupleIJiiiiEEENS1_10collective13CollectiveMmaINS1_35MainloopSm100TmaUmmaWarpSpecializedILi5ELi2ELi4ENS5_IJNS4_1CILi1EEESB_SB_EEEEENS5_IJNSA_ILi64EEENSA_ILi16EEENSA_ILi256EEEEEENS_10bfloat16_tENS5_IJlSB_lEEESI_SJ_NS4_8TiledMMAINS4_8MMA_AtomIJNS4_20SM100_MMA_F16BF16_SSISI_SI_fLi64ELi16ELNS4_4UMMA5MajorE0ELSO_0ELNSN_7ScaleInE0ELSP_0EEEEEENS4_6LayoutISC_NS5_IJNSA_ILi0EEEST_ST_EEEEENS5_IJNS4_10UnderscoreESW_SW_EEEEENS4_13SM90_TMA_LOADENS4_14ComposedLayoutINS4_7SwizzleILi3ELi4ELi3EEENS4_18smem_ptr_flag_bitsILi16EEENSS_INS5_IJNSA_ILi8EEESE_EEENS5_IJSE_SB_EEEEEEEvNS4_8identityESZ_S19_vS1A_EENS_8epilogue10collective18CollectiveEpilogueINS1C_23Sm100TmaWarpSpecializedILi2ELi1ELi8ELb1ELb0EEEJSH_NS5_IJNSS_ISE_SB_EENSS_ISF_SB_EEEEESI_SJ_SI_SJ_NS1C_6fusion15FusionCallbacksIS1G_NS1K_17LinearCombinationISI_fSI_fLNS_15FloatRoundStyleE2EEESH_S1J_JEEENS4_5SM1004TMEM4LOAD26SM100_TMEM_LOAD_16dp256b2xESZ_NS10_INS11_ILi1ELi4ELi3EEES14_NSS_INS5_IJS15_SF_EEENS5_IJSF_SB_EEEEEEENS4_17SM75_U32x4_LDSM_NENS4_14SM90_TMA_STOREES1Y_NS4_17SM90_U32x4_STSM_NENS4_39AutoVectorizingCopyWithAssumedAlignmentILi128EEEEEEvvEEEEvNT_6ParamsE)
        /*0044*/ 	.word	0x00000000
.L_29:


//--------------------- .nv.compat                --------------------------
	.section	.nv.compat,"",@"SHT_CUDA_COMPAT_INFO"
	.align	4
        /*0000*/ 	.byte	0x02, 0x09, 0x01, 0x00, 0x02, 0x02, 0x02, 0x00, 0x02, 0x05, 0x05, 0x00, 0x03, 0x07, 0x01, 0x01
        /*0010*/ 	.byte	0x02, 0x03, 0x01, 0x00, 0x02, 0x06, 0x01, 0x00, 0x04, 0x0b, 0x08, 0x00, 0x09, 0x00, 0x00, 0x00
        /*0020*/ 	.byte	0x00, 0x00, 0x00, 0x00


//--------------------- .nv.info._ZN7cutlass13device_kernelINS_4gemm6kernel13GemmUniversalIN4cute5tupleIJiiiiEEENS1_10collective13CollectiveMmaINS1_35MainloopSm100TmaUmmaWarpSpecializedILi5ELi2ELi4ENS5_IJNS4_1CILi1EEESB_SB_EEEEENS5_IJNSA_ILi64EEENSA_ILi16EEENSA_ILi256EEEEEENS_10bfloat16_tENS5_IJlSB_lEEESI_SJ_NS4_8TiledMMAINS4_8MMA_AtomIJNS4_20SM100_MMA_F16BF16_SSISI_SI_fLi64ELi16ELNS4_4UMMA5MajorE0ELSO_0ELNSN_7ScaleInE0ELSP_0EEEEEENS4_6LayoutISC_NS5_IJNSA_ILi0EEEST_ST_EEEEENS5_IJNS4_10UnderscoreESW_SW_EEEEENS4_13SM90_TMA_LOADENS4_14ComposedLayoutINS4_7SwizzleILi3ELi4ELi3EEENS4_18smem_ptr_flag_bitsILi16EEENSS_INS5_IJNSA_ILi8EEESE_EEENS5_IJSE_SB_EEEEEEEvNS4_8identityESZ_S19_vS1A_EENS_8epilogue10collective18CollectiveEpilogueINS1C_23Sm100TmaWarpSpecializedILi2ELi1ELi8ELb1ELb0EEEJSH_NS5_IJNSS_ISE_SB_EENSS_ISF_SB_EEEEESI_SJ_SI_SJ_NS1C_6fusion15FusionCallbacksIS1G_NS1K_17LinearCombinationISI_fSI_fLNS_15FloatRoundStyleE2EEESH_S1J_JEEENS4_5SM1004TMEM4LOAD26SM100_TMEM_LOAD_16dp256b2xESZ_NS10_INS11_ILi1ELi4ELi3EEES14_NSS_INS5_IJS15_SF_EEENS5_IJSF_SB_EEEEEEENS4_17SM75_U32x4_LDSM_NENS4_14SM90_TMA_STOREES1Y_NS4_17SM90_U32x4_STSM_NENS4_39AutoVectorizingCopyWithAssumedAlignmentILi128EEEEEEvvEEEEvNT_6ParamsE --------------------------
	.section	.nv.info._ZN7cutlass13device_kernelINS_4gemm6kernel13GemmUniversalIN4cute5tupleIJiiiiEEENS1_10collective13CollectiveMmaINS1_35MainloopSm100TmaUmmaWarpSpecializedILi5ELi2ELi4ENS5_IJNS4_1CILi1EEESB_SB_EEEEENS5_IJNSA_ILi64EEENSA_ILi16EEENSA_ILi256EEEEEENS_10bfloat16_tENS5_IJlSB_lEEESI_SJ_NS4_8TiledMMAINS4_8MMA_AtomIJNS4_20SM100_MMA_F16BF16_SSISI_SI_fLi64ELi16ELNS4_4UMMA5MajorE0ELSO_0ELNSN_7ScaleInE0ELSP_0EEEEEENS4_6LayoutISC_NS5_IJNSA_ILi0EEEST_ST_EEEEENS5_IJNS4_10UnderscoreESW_SW_EEEEENS4_13SM90_TMA_LOADENS4_14ComposedLayoutINS4_7SwizzleILi3ELi4ELi3EEENS4_18smem_ptr_flag_bitsILi16EEENSS_INS5_IJNSA_ILi8EEESE_EEENS5_IJSE_SB_EEEEEEEvNS4_8identityESZ_S19_vS1A_EENS_8epilogue10collective18CollectiveEpilogueINS1C_23Sm100TmaWarpSpecializedILi2ELi1ELi8ELb1ELb0EEEJSH_NS5_IJNSS_ISE_SB_EENSS_ISF_SB_EEEEESI_SJ_SI_SJ_NS1C_6fusion15FusionCallbacksIS1G_NS1K_17LinearCombinationISI_fSI_fLNS_15FloatRoundStyleE2EEESH_S1J_JEEENS4_5SM1004TMEM4LOAD26SM100_TMEM_LOAD_16dp256b2xESZ_NS10_INS11_ILi1ELi4ELi3EEES14_NSS_INS5_IJS15_SF_EEENS5_IJSF_SB_EEEEEEENS4_17SM75_U32x4_LDSM_NENS4_14SM90_TMA_STOREES1Y_NS4_17SM90_U32x4_STSM_NENS4_39AutoVectorizingCopyWithAssumedAlignmentILi128EEEEEEvvEEEEvNT_6ParamsE,"",@"SHT_CUDA_INFO"
	.sectionflags	@""
	.align	4


	//----- nvinfo : EIATTR_CUDA_API_VERSION
	.align		4
        /*0000*/ 	.byte	0x04, 0x37
        /*0002*/ 	.short	(.L_31 - .L_30)
.L_30:
        /*0004*/ 	.word	0x00000082


	//----- nvinfo : EIATTR_KPARAM_INFO
	.align		4
.L_31:
        /*0008*/ 	.byte	0x04, 0x17
        /*000a*/ 	.short	(.L_33 - .L_32)
.L_32:
        /*000c*/ 	.word	0x00000000
        /*0010*/ 	.short	0x0000
        /*0012*/ 	.short	0x0000
        /*0014*/ 	.byte	0x00, 0xf0, 0x01, 0x20


	//----- nvinfo : EIATTR_AT_ENTRY_FRAGMENTS
	.align		4
.L_33:
        /*0018*/ 	.byte	0x04, 0x4f
        /*001a*/ 	.short	(.L_35 - .L_34)


	//   ....[0]....
.L_34:
        /*001c*/ 	.word	0x00000006


	//----- nvinfo : EIATTR_RESERVED_SMEM_USED
	.align		4
.L_35:
        /*0020*/ 	.byte	0x01, 0x41
	.zero		2


	//----- nvinfo : EIATTR_SPARSE_MMA_MASK
	.align		4
        /*0024*/ 	.byte	0x03, 0x50
        /*0026*/ 	.short	0x0000


	//----- nvinfo : EIATTR_TCGEN05_1CTA_USED
	.align		4
        /*0028*/ 	.byte	0x01, 0x51
	.zero		2


	//----- nvinfo : EIATTR_MAXREG_COUNT
	.align		4
        /*002c*/ 	.byte	0x03, 0x1b
        /*002e*/ 	.short	0x00ff


	//----- nvinfo : EIATTR_NUM_BARRIERS
	.align		4
        /*0030*/ 	.byte	0x02, 0x4c
        /*0032*/ 	.byte	0x07
	.zero		1


	//----- nvinfo : EIATTR_EXTERNS
	.align		4
        /*0034*/ 	.byte	0x04, 0x0f
        /*0036*/ 	.short	(.L_37 - .L_36)


	//   ....[0]....
	.align		4
.L_36:
        /*0038*/ 	.word	index@(__assertfail)


	//----- nvinfo : EIATTR_MERCURY_ISA_VERSION
	.align		4
.L_37:
        /*003c*/ 	.byte	0x03, 0x5f
        /*003e*/ 	.short	0x0101


	//----- nvinfo : EIATTR_INT_WARP_WIDE_INSTR_OFFSETS
	.align		4
        /*0040*/ 	.byte	0x04, 0x31
        /*0042*/ 	.short	(.L_39 - .L_38)


	//   ....[0]....
.L_38:
        /*0044*/ 	.word	0x00002260


	//   ....[1]....
        /*0048*/ 	.word	0x00004240


	//   ....[2]....
        /*004c*/ 	.word	0x00004270


	//   ....[3]....
        /*0050*/ 	.word	0x00004290


	//   ....[4]....
        /*0054*/ 	.word	0x00004ca0


	//   ....[5]....
        /*0058*/ 	.word	0x00004d50


	//----- nvinfo : EIATTR_COOP_GROUP_MASK_REGIDS
	.align		4
.L_39:
        /*005c*/ 	.byte	0x04, 0x29
        /*005e*/ 	.short	(.L_41 - .L_40)


	//   ....[0]....
.L_40:
        /*0060*/ 	.word	0xffffffff


	//   ....[1]....
        /*0064*/ 	.word	0xffffffff


	//   ....[2]....
        /*0068*/ 	.word	0xffffffff


	//   ....[3]....
        /*006c*/ 	.word	0xffffffff


	//   ....[4]....
        /*0070*/ 	.word	0xffffffff


	//   ....[5]....
        /*0074*/ 	.word	0xffffffff


	//   ....[6]....
        /*0078*/ 	.word	0xffffffff


	//   ....[7]....
        /*007c*/ 	.word	0xffffffff


	//   ....[8]....
        /*0080*/ 	.word	0xffffffff


	//   ....[9]....
        /*0084*/ 	.word	0xffffffff


	//   ....[10]....
        /*0088*/ 	.word	0xffffffff


	//   ....[11]....
        /*008c*/ 	.word	0xffffffff


	//   ....[12]....
        /*0090*/ 	.word	0xffffffff


	//----- nvinfo : EIATTR_COOP_GROUP_INSTR_OFFSETS
	.align		4
.L_41:
        /*0094*/ 	.byte	0x04, 0x28
        /*0096*/ 	.short	(.L_43 - .L_42)


	//   ....[0]....
.L_42:
        /*0098*/ 	.word	0x00000090


	//   ....[1]....
        /*009c*/ 	.word	0x000004d0


	//   ....[2]....
        /*00a0*/ 	.word	0x00000660


	//   ....[3]....
        /*00a4*/ 	.word	0x000007c0


	//   ....[4]....
        /*00a8*/ 	.word	0x000008c0


	//   ....[5]....
        /*00ac*/ 	.word	0x00000a30


	//   ....[6]....
        /*00b0*/ 	.word	0x00000bd0


	//   ....[7]....
        /*00b4*/ 	.word	0x00002140


	//   ....[8]....
        /*00b8*/ 	.word	0x00002fb0


	//   ....[9]....
        /*00bc*/ 	.word	0x000031c0


	//   ....[10]....
        /*00c0*/ 	.word	0x000031f0


	//   ....[11]....
        /*00c4*/ 	.word	0x00004110


	//   ....[12]....
        /*00c8*/ 	.word	0x00004350


	//----- nvinfo : EIATTR_VRC_CTA_INIT_COUNT
	.align		4
.L_43:
        /*00cc*/ 	.byte	0x02, 0x4a
        /*00ce*/ 	.byte	0x80
	.zero		1


	//----- nvinfo : EIATTR_SYSCALL_OFFSETS
	.align		4
        /*00d0*/ 	.byte	0x04, 0x46
        /*00d2*/ 	.short	(.L_45 - .L_44)


	//   ....[0]....
.L_44:
        /*00d4*/ 	.word	0x000058b0


	//   ....[1]....
        /*00d8*/ 	.word	0x000059a0


	//   ....[2]....
        /*00dc*/ 	.word	0x00006060


	//----- nvinfo : EIATTR_MBARRIER_INSTR_OFFSETS
	.align		4
.L_45:
        /*00e0*/ 	.byte	0x04, 0x39
        /*00e2*/ 	.short	(.L_47 - .L_46)


	//   ....[0]....
.L_46:
        /*00e4*/ 	.word	0x000005b0
        /*00e8*/ 	.word	0x000000ff
        /*00ec*/ 	.word	0x00000000
        /*00f0*/ 	.short	0x0100
        /*00f2*/ 	.byte	0x04
	.zero		1


	//   ....[1]....
        /*00f4*/ 	.word	0x000005c0
        /*00f8*/ 	.word	0x000000ff
        /*00fc*/ 	.word	0x00000028
        /*0100*/ 	.short	0x0100
        /*0102*/ 	.byte	0x04
	.zero		1


	//   ....[2]....
        /*0104*/ 	.word	0x000005d0
        /*0108*/ 	.word	0x000000ff
        /*010c*/ 	.word	0x00000008
        /*0110*/ 	.short	0x0100
        /*0112*/ 	.byte	0x04
	.zero		1


	//   ....[3]....
        /*0114*/ 	.word	0x000005e0
        /*0118*/ 	.word	0x000000ff
        /*011c*/ 	.word	0x00000030
        /*0120*/ 	.short	0x0100
        /*0122*/ 	.byte	0x04
	.zero		1


	//   ....[4]....
        /*0124*/ 	.word	0x000005f0
        /*0128*/ 	.word	0x000000ff
        /*012c*/ 	.word	0x00000010
        /*0130*/ 	.short	0x0100
        /*0132*/ 	.byte	0x04
	.zero		1


	//   ....[5]....
        /*0134*/ 	.word	0x00000600
        /*0138*/ 	.word	0x000000ff
        /*013c*/ 	.word	0x00000038
        /*0140*/ 	.short	0x0100
        /*0142*/ 	.byte	0x04
	.zero		1


	//   ....[6]....
        /*0144*/ 	.word	0x00000610
        /*0148*/ 	.word	0x000000ff
        /*014c*/ 	.word	0x00000018
        /*0150*/ 	.short	0x0100
        /*0152*/ 	.byte	0x04
	.zero		1


	//   ....[7]....
        /*0154*/ 	.word	0x00000620
        /*0158*/ 	.word	0x000000ff
        /*015c*/ 	.word	0x00000040
        /*0160*/ 	.short	0x0100
        /*0162*/ 	.byte	0x04
	.zero		1


	//   ....[8]....
        /*0164*/ 	.word	0x00000630
        /*0168*/ 	.word	0x000000ff
        /*016c*/ 	.word	0x00000020
        /*0170*/ 	.short	0x0100
        /*0172*/ 	.byte	0x04
	.zero		1


	//   ....[9]....
        /*0174*/ 	.word	0x00000640
        /*0178*/ 	.word	0x000000ff
        /*017c*/ 	.word	0x00000048
        /*0180*/ 	.short	0x0100
        /*0182*/ 	.byte	0x04
	.zero		1


	//   ....[10]....
        /*0184*/ 	.word	0x00000770
        /*0188*/ 	.word	0x000000ff
        /*018c*/ 	.word	0x00000050
        /*0190*/ 	.short	0x0100
        /*0192*/ 	.byte	0x04
	.zero		1


	//   ....[11]....
        /*0194*/ 	.word	0x00000780
        /*0198*/ 	.word	0x000000ff
        /*019c*/ 	.word	0x00000060
        /*01a0*/ 	.short	0x0100
        /*01a2*/ 	.byte	0x04
	.zero		1


	//   ....[12]....
        /*01a4*/ 	.word	0x00000790
        /*01a8*/ 	.word	0x000000ff
        /*01ac*/ 	.word	0x00000058
        /*01b0*/ 	.short	0x0100
        /*01b2*/ 	.byte	0x04
	.zero		1


	//   ....[13]....
        /*01b4*/ 	.word	0x000007a0
        /*01b8*/ 	.word	0x000000ff
        /*01bc*/ 	.word	0x00000068
        /*01c0*/ 	.short	0x0100
        /*01c2*/ 	.byte	0x04
	.zero		1


	//   ....[14]....
        /*01c4*/ 	.word	0x00000890
        /*01c8*/ 	.word	0x000000ff
        /*01cc*/ 	.word	0x00000070
        /*01d0*/ 	.short	0x0100
        /*01d2*/ 	.byte	0x06
	.zero		1


	//   ....[15]....
        /*01d4*/ 	.word	0x000008a0
        /*01d8*/ 	.word	0x000000ff
        /*01dc*/ 	.word	0x00000078
        /*01e0*/ 	.short	0x0100
        /*01e2*/ 	.byte	0x06
	.zero		1


	//   ....[16]....
        /*01e4*/ 	.word	0x000009e0
        /*01e8*/ 	.word	0x000000ff
        /*01ec*/ 	.word	0x00000080
        /*01f0*/ 	.short	0x0100
        /*01f2*/ 	.byte	0x06
	.zero		1


	//   ....[17]....
        /*01f4*/ 	.word	0x000009f0
        /*01f8*/ 	.word	0x000000ff
        /*01fc*/ 	.word	0x00000090
        /*0200*/ 	.short	0x0100
        /*0202*/ 	.byte	0x06
	.zero		1


	//   ....[18]....
        /*0204*/ 	.word	0x00000a00
        /*0208*/ 	.word	0x000000ff
        /*020c*/ 	.word	0x00000088
        /*0210*/ 	.short	0x0100
        /*0212*/ 	.byte	0x06
	.zero		1


	//   ....[19]....
        /*0214*/ 	.word	0x00000a10
        /*0218*/ 	.word	0x000000ff
        /*021c*/ 	.word	0x00000098
        /*0220*/ 	.short	0x0100
        /*0222*/ 	.byte	0x06
	.zero		1


	//   ....[20]....
        /*0224*/ 	.word	0x00000b40
        /*0228*/ 	.word	0x000000ff
        /*022c*/ 	.word	0x000000a0
        /*0230*/ 	.short	0x0100
        /*0232*/ 	.byte	0x04
	.zero		1


	//   ....[21]....
        /*0234*/ 	.word	0x00000b50
        /*0238*/ 	.word	0x000000ff
        /*023c*/ 	.word	0x000000c0
        /*0240*/ 	.short	0x0100
        /*0242*/ 	.byte	0x04
	.zero		1


	//   ....[22]....
        /*0244*/ 	.word	0x00000b60
        /*0248*/ 	.word	0x000000ff
        /*024c*/ 	.word	0x000000a8
        /*0250*/ 	.short	0x0100
        /*0252*/ 	.byte	0x04
	.zero		1


	//   ....[23]....
        /*0254*/ 	.word	0x00000b70
        /*0258*/ 	.word	0x000000ff
        /*025c*/ 	.word	0x000000c8
        /*0260*/ 	.short	0x0100
        /*0262*/ 	.byte	0x04
	.zero		1


	//   ....[24]....
        /*0264*/ 	.word	0x00000b80
        /*0268*/ 	.word	0x000000ff
        /*026c*/ 	.word	0x000000b0
        /*0270*/ 	.short	0x0100
        /*0272*/ 	.byte	0x04
	.zero		1


	//   ....[25]....
        /*0274*/ 	.word	0x00000b90
        /*0278*/ 	.word	0x000000ff
        /*027c*/ 	.word	0x000000d0
        /*0280*/ 	.short	0x0100
        /*0282*/ 	.byte	0x04
	.zero		1


	//   ....[26]....
        /*0284*/ 	.word	0x00000ba0
        /*0288*/ 	.word	0x000000ff
        /*028c*/ 	.word	0x000000b8
        /*0290*/ 	.short	0x0100
        /*0292*/ 	.byte	0x04
	.zero		1


	//   ....[27]....
        /*0294*/ 	.word	0x00000bb0
        /*0298*/ 	.word	0x000000ff
        /*029c*/ 	.word	0x000000d8
        /*02a0*/ 	.short	0x0100
        /*02a2*/ 	.byte	0x04
	.zero		1


	//   ....[28]....
        /*02a4*/ 	.word	0x00000ca0
        /*02a8*/ 	.word	0x000000ff
        /*02ac*/ 	.word	0x000000e0
        /*02b0*/ 	.short	0x0100
        /*02b2*/ 	.byte	0x04
	.zero		1


	//   ....[29]....
        /*02b4*/ 	.word	0x00000cb0
        /*02b8*/ 	.word	0x000000ff
        /*02bc*/ 	.word	0x000000f0
        /*02c0*/ 	.short	0x0100
        /*02c2*/ 	.byte	0x04
	.zero		1


	//   ....[30]....
        /*02c4*/ 	.word	0x00000cc0
        /*02c8*/ 	.word	0x000000ff
        /*02cc*/ 	.word	0x000000e8
        /*02d0*/ 	.short	0x0100
        /*02d2*/ 	.byte	0x04
	.zero		1


	//   ....[31]....
        /*02d4*/ 	.word	0x00000cd0
        /*02d8*/ 	.word	0x000000ff
        /*02dc*/ 	.word	0x000000f8
        /*02e0*/ 	.short	0x0100
        /*02e2*/ 	.byte	0x04
	.zero		1


	//   ....[32]....
        /*02e4*/ 	.word	0x000015a0
        /*02e8*/ 	.word	0x00000002
        /*02ec*/ 	.word	0x000000f0
        /*02f0*/ 	.short	0x010a
        /*02f2*/ 	.byte	0xff
	.zero		1


	//   ....[33]....
        /*02f4*/ 	.word	0x000015d0
        /*02f8*/ 	.word	0x00000002
        /*02fc*/ 	.word	0x000000e0
        /*0300*/ 	.short	0x0101
        /*0302*/ 	.byte	0xff
	.zero		1


	//   ....[34]....
        /*0304*/ 	.word	0x000016a0
        /*0308*/ 	.word	0x000000ff
        /*030c*/ 	.word	0x00000028
        /*0310*/ 	.short	0x010a
        /*0312*/ 	.byte	0x04
	.zero		1


	//   ....[35]....
        /*0314*/ 	.word	0x00001740
        /*0318*/ 	.word	0x000000ff
        /*031c*/ 	.word	0x00000028
        /*0320*/ 	.short	0x010a
        /*0322*/ 	.byte	0x39
	.zero		1


	//   ....[36]....
        /*0324*/ 	.word	0x00001840
        /*0328*/ 	.word	0x000000ff
        /*032c*/ 	.word	0x00000028
        /*0330*/ 	.short	0x010a
        /*0332*/ 	.byte	0x04
	.zero		1


	//   ....[37]....
        /*0334*/ 	.word	0x00001c00
        /*0338*/ 	.word	0x000000ff
        /*033c*/ 	.word	0x00000078
        /*0340*/ 	.short	0x0101
        /*0342*/ 	.byte	0x0d
	.zero		1


	//   ....[38]....
        /*0344*/ 	.word	0x00001c20
        /*0348*/ 	.word	0x000000ff
        /*034c*/ 	.word	0x00000028
        /*0350*/ 	.short	0x010a
        /*0352*/ 	.byte	0x04
	.zero		1


	//   ....[39]....
        /*0354*/ 	.word	0x00001ca0
        /*0358*/ 	.word	0x000000ff
        /*035c*/ 	.word	0x00000028
        /*0360*/ 	.short	0x010a
        /*0362*/ 	.byte	0x39
	.zero		1


	//   ....[40]....
        /*0364*/ 	.word	0x00001da0
        /*0368*/ 	.word	0x000000ff
        /*036c*/ 	.word	0x00000028
        /*0370*/ 	.short	0x010a
        /*0372*/ 	.byte	0x04
	.zero		1


	//   ....[41]....
        /*0374*/ 	.word	0x00002170
        /*0378*/ 	.word	0x00000002
        /*037c*/ 	.word	0x00000080
        /*0380*/ 	.short	0x010a
        /*0382*/ 	.byte	0xff
	.zero		1


	//   ....[42]....
        /*0384*/ 	.word	0x00002230
        /*0388*/ 	.word	0x00000002
        /*038c*/ 	.word	0x00000000
        /*0390*/ 	.short	0x0101
        /*0392*/ 	.byte	0xff
	.zero		1


	//   ....[43]....
        /*0394*/ 	.word	0x00002790
        /*0398*/ 	.word	0x000000ff
        /*039c*/ 	.word	0x00000000
        /*03a0*/ 	.short	0x010a
        /*03a2*/ 	.byte	0x04
	.zero		1


	//   ....[44]....
        /*03a4*/ 	.word	0x00002820
        /*03a8*/ 	.word	0x000000ff
        /*03ac*/ 	.word	0x00000000
        /*03b0*/ 	.short	0x010a
        /*03b2*/ 	.byte	0x05
	.zero		1


	//   ....[45]....
        /*03b4*/ 	.word	0x000028b0
        /*03b8*/ 	.word	0x000000ff
        /*03bc*/ 	.word	0x00000000
        /*03c0*/ 	.short	0x010a
        /*03c2*/ 	.byte	0x05
	.zero		1


	//   ....[46]....
        /*03c4*/ 	.word	0x00002940
        /*03c8*/ 	.word	0x000000ff
        /*03cc*/ 	.word	0x00000000
        /*03d0*/ 	.short	0x010a
        /*03d2*/ 	.byte	0x05
	.zero		1


	//   ....[47]....
        /*03d4*/ 	.word	0x000029e0
        /*03d8*/ 	.word	0x00000000
        /*03dc*/ 	.word	0x00000000
        /*03e0*/ 	.short	0x010a
        /*03e2*/ 	.byte	0xff
	.zero		1


	//   ....[48]....
        /*03e4*/ 	.word	0x00002b00
        /*03e8*/ 	.word	0x00000000
        /*03ec*/ 	.word	0x000000e0
        /*03f0*/ 	.short	0x010a
        /*03f2*/ 	.byte	0xff
	.zero		1


	//   ....[49]....
        /*03f4*/ 	.word	0x00002b70
        /*03f8*/ 	.word	0x00000000
        /*03fc*/ 	.word	0x00000000
        /*0400*/ 	.short	0x0101
        /*0402*/ 	.byte	0xff
	.zero		1


	//   ....[50]....
        /*0404*/ 	.word	0x00002b90
        /*0408*/ 	.word	0x000000ff
        /*040c*/ 	.word	0x00000090
        /*0410*/ 	.short	0x010a
        /*0412*/ 	.byte	0x04
	.zero		1


	//   ....[51]....
        /*0414*/ 	.word	0x00002cb0
        /*0418*/ 	.word	0x00000000
        /*041c*/ 	.word	0x00000080
        /*0420*/ 	.short	0x010a
        /*0422*/ 	.byte	0xff
	.zero		1


	//   ....[52]....
        /*0424*/ 	.word	0x00002db0
        /*0428*/ 	.word	0x00000000
        /*042c*/ 	.word	0x00000000
        /*0430*/ 	.short	0x0101
        /*0432*/ 	.byte	0xff
	.zero		1


	//   ....[53]....
        /*0434*/ 	.word	0x00002e40
        /*0438*/ 	.word	0x000000ff
        /*043c*/ 	.word	0x00000090
        /*0440*/ 	.short	0x0106
        /*0442*/ 	.byte	0x04
	.zero		1


	//   ....[54]....
        /*0444*/ 	.word	0x00002e60
        /*0448*/ 	.word	0x000000ff
        /*044c*/ 	.word	0x00000090
        /*0450*/ 	.short	0x010a
        /*0452*/ 	.byte	0x04
	.zero		1


	//   ....[55]....
        /*0454*/ 	.word	0x00002ef0
        /*0458*/ 	.word	0x000000ff
        /*045c*/ 	.word	0x00000090
        /*0460*/ 	.short	0x0106
        /*0462*/ 	.byte	0x07
	.zero		1


	//   ....[56]....
        /*0464*/ 	.word	0x00002f30
        /*0468*/ 	.word	0x00000000
        /*046c*/ 	.word	0x00000090
        /*0470*/ 	.short	0x010a
        /*0472*/ 	.byte	0xff
	.zero		1


	//   ....[57]....
        /*0474*/ 	.word	0x00003440
        /*0478*/ 	.word	0x00000000
        /*047c*/ 	.word	0x00000080
        /*0480*/ 	.short	0x010a
        /*0482*/ 	.byte	0xff
	.zero		1


	//   ....[58]....
        /*0484*/ 	.word	0x00003550
        /*0488*/ 	.word	0x00000003
        /*048c*/ 	.word	0x00000000
        /*0490*/ 	.short	0x0101
        /*0492*/ 	.byte	0xff
	.zero		1


	//   ....[59]....
        /*0494*/ 	.word	0x00003560
        /*0498*/ 	.word	0x000000ff
        /*049c*/ 	.word	0x00000000
        /*04a0*/ 	.short	0x010a
        /*04a2*/ 	.byte	0x04
	.zero		1


	//   ....[60]....
        /*04a4*/ 	.word	0x000035e0
        /*04a8*/ 	.word	0x000000ff
        /*04ac*/ 	.word	0x000000c0
        /*04b0*/ 	.short	0x010a
        /*04b2*/ 	.byte	0x4b
	.zero		1


	//   ....[61]....
        /*04b4*/ 	.word	0x000036c0
        /*04b8*/ 	.word	0x000000ff
        /*04bc*/ 	.word	0x00000000
        /*04c0*/ 	.short	0x010a
        /*04c2*/ 	.byte	0x05
	.zero		1


	//   ....[62]....
        /*04c4*/ 	.word	0x00003810
        /*04c8*/ 	.word	0x000000ff
        /*04cc*/ 	.word	0x00000000
        /*04d0*/ 	.short	0x010a
        /*04d2*/ 	.byte	0x07
	.zero		1


	//   ....[63]....
        /*04d4*/ 	.word	0x00003f40
        /*04d8*/ 	.word	0x000000ff
        /*04dc*/ 	.word	0x00000000
        /*04e0*/ 	.short	0x010a
        /*04e2*/ 	.byte	0x04
	.zero		1


	//   ....[64]....
        /*04e4*/ 	.word	0x00003fd0
        /*04e8*/ 	.word	0x000000ff
        /*04ec*/ 	.word	0x00000000
        /*04f0*/ 	.short	0x010a
        /*04f2*/ 	.byte	0x05
	.zero		1


	//   ....[65]....
        /*04f4*/ 	.word	0x00004060
        /*04f8*/ 	.word	0x000000ff
        /*04fc*/ 	.word	0x00000000
        /*0500*/ 	.short	0x010a
        /*0502*/ 	.byte	0x05
	.zero		1


	//   ....[66]....
        /*0504*/ 	.word	0x000040f0
        /*0508*/ 	.word	0x000000ff
        /*050c*/ 	.word	0x00000000
        /*0510*/ 	.short	0x010a
        /*0512*/ 	.byte	0x04
	.zero		1


	//   ....[67]....
        /*0514*/ 	.word	0x00004530
        /*0518*/ 	.word	0x00000000
        /*051c*/ 	.word	0x00000080
        /*0520*/ 	.short	0x010a
        /*0522*/ 	.byte	0xff
	.zero		1


	//   ....[68]....
        /*0524*/ 	.word	0x00004610
        /*0528*/ 	.word	0x00000000
        /*052c*/ 	.word	0x00000000
        /*0530*/ 	.short	0x0101
        /*0532*/ 	.byte	0xff
	.zero		1


	//   ....[69]....
        /*0534*/ 	.word	0x00004930
        /*0538*/ 	.word	0x000000ff
        /*053c*/ 	.word	0x00000078
        /*0540*/ 	.short	0x010a
        /*0542*/ 	.byte	0x07
	.zero		1


	//   ....[70]....
        /*0544*/ 	.word	0x00004b10
        /*0548*/ 	.word	0x000000ff
        /*054c*/ 	.word	0x00000060
        /*0550*/ 	.short	0x010a
        /*0552*/ 	.byte	0x05
	.zero		1


	//   ....[71]....
        /*0554*/ 	.word	0x00004e10
        /*0558*/ 	.word	0x000000ff
        /*055c*/ 	.word	0x00000050
        /*0560*/ 	.short	0x010b
        /*0562*/ 	.byte	0x05
	.zero		1


	//   ....[72]....
        /*0564*/ 	.word	0x00004e20
        /*0568*/ 	.word	0x000000ff
        /*056c*/ 	.word	0x00000000
        /*0570*/ 	.short	0x0101
        /*0572*/ 	.byte	0x04
	.zero		1


	//   ....[73]....
        /*0574*/ 	.word	0x00004ed0
        /*0578*/ 	.word	0x000000ff
        /*057c*/ 	.word	0x00000000
        /*0580*/ 	.short	0x010a
        /*0582*/ 	.byte	0x04
	.zero		1


	//   ....[74]....
        /*0584*/ 	.word	0x00004f70
        /*0588*/ 	.word	0x00000000
        /*058c*/ 	.word	0x00000000
        /*0590*/ 	.short	0x010a
        /*0592*/ 	.byte	0xff
	.zero		1


	//   ....[75]....
        /*0594*/ 	.word	0x000052c0
        /*0598*/ 	.word	0x00000000
        /*059c*/ 	.word	0x00000080
        /*05a0*/ 	.short	0x010a
        /*05a2*/ 	.byte	0xff
	.zero		1


	//   ....[76]....
        /*05a4*/ 	.word	0x000053d0
        /*05a8*/ 	.word	0x00000000
        /*05ac*/ 	.word	0x00000000
        /*05b0*/ 	.short	0x0101
        /*05b2*/ 	.byte	0xff
	.zero		1


	//   ....[77]....
        /*05b4*/ 	.word	0x00005d00
        /*05b8*/ 	.word	0x00000003
        /*05bc*/ 	.word	0x00000050
        /*05c0*/ 	.short	0x010a
        /*05c2*/ 	.byte	0xff
	.zero		1


	//   ....[78]....
        /*05c4*/ 	.word	0x00005d10
        /*05c8*/ 	.word	0x00000043
        /*05cc*/ 	.word	0x000000a0
        /*05d0*/ 	.short	0x010a
        /*05d2*/ 	.byte	0xff
	.zero		1


	//   ....[79]....
        /*05d4*/ 	.word	0x00005e90
        /*05d8*/ 	.word	0x00000003
        /*05dc*/ 	.word	0x00000050
        /*05e0*/ 	.short	0x010a
        /*05e2*/ 	.byte	0xff
	.zero		1


	//   ....[80]....
        /*05e4*/ 	.word	0x00005f40
        /*05e8*/ 	.word	0x00000043
        /*05ec*/ 	.word	0x000000a0
        /*05f0*/ 	.short	0x010a
        /*05f2*/ 	.byte	0xff
	.zero		1


	//   ....[81]....
        /*05f4*/ 	.word	0x00006290
        /*05f8*/ 	.word	0x000000ff
        /*05fc*/ 	.word	0x00000000
        /*0600*/ 	.short	0x0101
        /*0602*/ 	.byte	0x04
	.zero		1


	//   ....[82]....
        /*0604*/ 	.word	0x00006530
        /*0608*/ 	.word	0x00000000
        /*060c*/ 	.word	0x00000000
        /*0610*/ 	.short	0x0101
        /*0612*/ 	.byte	0xff
	.zero		1


	//   ....[83]....
        /*0614*/ 	.word	0x000067d0
        /*0618*/ 	.word	0x00000002
        /*061c*/ 	.word	0x000000f0
        /*0620*/ 	.short	0x010a
        /*0622*/ 	.byte	0xff
	.zero		1


	//   ....[84]....
        /*0624*/ 	.word	0x00006830
        /*0628*/ 	.word	0x00000002
        /*062c*/ 	.word	0x00000028
        /*0630*/ 	.short	0x010a
        /*0632*/ 	.byte	0xff
	.zero		1


	//   ....[85]....
        /*0634*/ 	.word	0x00006890
        /*0638*/ 	.word	0x00000002
        /*063c*/ 	.word	0x00000028
        /*0640*/ 	.short	0x010a
        /*0642*/ 	.byte	0xff
	.zero		1


	//   ....[86]....
        /*0644*/ 	.word	0x000068e0
        /*0648*/ 	.word	0x00000002
        /*064c*/ 	.word	0x00000080
        /*0650*/ 	.short	0x010a
        /*0652*/ 	.byte	0xff
	.zero		1


	//   ....[87]....
        /*0654*/ 	.word	0x00006940
        /*0658*/ 	.word	0x00000000
        /*065c*/ 	.word	0x00000000
        /*0660*/ 	.short	0x010a
        /*0662*/ 	.byte	0xff
	.zero		1


	//   ....[88]....
        /*0664*/ 	.word	0x000069a0
        /*0668*/ 	.word	0x00000000
        /*066c*/ 	.word	0x00000000
        /*0670*/ 	.short	0x010a
        /*0672*/ 	.byte	0xff
	.zero		1


	//   ....[89]....
        /*0674*/ 	.word	0x00006a00
        /*0678*/ 	.word	0x00000000
        /*067c*/ 	.word	0x00000000
        /*0680*/ 	.short	0x010a
        /*0682*/ 	.byte	0xff
	.zero		1


	//   ....[90]....
        /*0684*/ 	.word	0x00006a60
        /*0688*/ 	.word	0x00000000
        /*068c*/ 	.word	0x00000000
        /*0690*/ 	.short	0x010a
        /*0692*/ 	.byte	0xff
	.zero		1


	//   ....[91]....
        /*0694*/ 	.word	0x00006ab0
        /*0698*/ 	.word	0x00000000
        /*069c*/ 	.word	0x000000e0
        /*06a0*/ 	.short	0x010a
        /*06a2*/ 	.byte	0xff
	.zero		1


	//   ....[92]....
        /*06a4*/ 	.word	0x00006b10
        /*06a8*/ 	.word	0x00000000
        /*06ac*/ 	.word	0x00000090
        /*06b0*/ 	.short	0x010a
        /*06b2*/ 	.byte	0xff
	.zero		1


	//   ....[93]....
        /*06b4*/ 	.word	0x00006b60
        /*06b8*/ 	.word	0x00000000
        /*06bc*/ 	.word	0x00000080
        /*06c0*/ 	.short	0x010a
        /*06c2*/ 	.byte	0xff
	.zero		1


	//   ....[94]....
        /*06c4*/ 	.word	0x00006bc0
        /*06c8*/ 	.word	0x00000000
        /*06cc*/ 	.word	0x00000090
        /*06d0*/ 	.short	0x010a
        /*06d2*/ 	.byte	0xff
	.zero		1


	//   ....[95]....
        /*06d4*/ 	.word	0x00006c10
        /*06d8*/ 	.word	0x00000000
        /*06dc*/ 	.word	0x00000080
        /*06e0*/ 	.short	0x010a
        /*06e2*/ 	.byte	0xff
	.zero		1


	//   ....[96]....
        /*06e4*/ 	.word	0x00006c70
        /*06e8*/ 	.word	0x00000002
        /*06ec*/ 	.word	0x000000c0
        /*06f0*/ 	.short	0x010a
        /*06f2*/ 	.byte	0xff
	.zero		1


	//   ....[97]....
        /*06f4*/ 	.word	0x00006cd0
        /*06f8*/ 	.word	0x00000000
        /*06fc*/ 	.word	0x00000000
        /*0700*/ 	.short	0x010a
        /*0702*/ 	.byte	0xff
	.zero		1


	//   ....[98]....
        /*0704*/ 	.word	0x00006d30
        /*0708*/ 	.word	0x00000000
        /*070c*/ 	.word	0x00000000
        /*0710*/ 	.short	0x010a
        /*0712*/ 	.byte	0xff
	.zero		1


	//   ....[99]....
        /*0714*/ 	.word	0x00006d90
        /*0718*/ 	.word	0x00000000
        /*071c*/ 	.word	0x00000000
        /*0720*/ 	.short	0x010a
        /*0722*/ 	.byte	0xff
	.zero		1


	//   ....[100]....
        /*0724*/ 	.word	0x00006df0
        /*0728*/ 	.word	0x00000000
        /*072c*/ 	.word	0x00000000
        /*0730*/ 	.short	0x010a
        /*0732*/ 	.byte	0xff
	.zero		1


	//   ....[101]....
        /*0734*/ 	.word	0x00006e50
        /*0738*/ 	.word	0x00000000
        /*073c*/ 	.word	0x00000000
        /*0740*/ 	.short	0x010a
        /*0742*/ 	.byte	0xff
	.zero		1


	//   ....[102]....
        /*0744*/ 	.word	0x00006ea0
        /*0748*/ 	.word	0x00000000
        /*074c*/ 	.word	0x00000080
        /*0750*/ 	.short	0x010a
        /*0752*/ 	.byte	0xff
	.zero		1


	//   ....[103]....
        /*0754*/ 	.word	0x00006f00
        /*0758*/ 	.word	0x00000000
        /*075c*/ 	.word	0x00000078
        /*0760*/ 	.short	0x010a
        /*0762*/ 	.byte	0xff
	.zero		1


	//   ....[104]....
        /*0764*/ 	.word	0x00006f60
        /*0768*/ 	.word	0x00000000
        /*076c*/ 	.word	0x00000060
        /*0770*/ 	.short	0x010a
        /*0772*/ 	.byte	0xff
	.zero		1


	//   ....[105]....
        /*0774*/ 	.word	0x00006fc0
        /*0778*/ 	.word	0x00000000
        /*077c*/ 	.word	0x00000000
        /*0780*/ 	.short	0x010a
        /*0782*/ 	.byte	0xff
	.zero		1


	//   ....[106]....
        /*0784*/ 	.word	0x00007010
        /*0788*/ 	.word	0x00000000
        /*078c*/ 	.word	0x00000080
        /*0790*/ 	.short	0x010a
        /*0792*/ 	.byte	0xff
	.zero		1


	//   ....[107]....
        /*0794*/ 	.word	0x00007060
        /*0798*/ 	.word	0x00000003
        /*079c*/ 	.word	0x00000050
        /*07a0*/ 	.short	0x010a
        /*07a2*/ 	.byte	0xff
	.zero		1


	//   ....[108]....
        /*07a4*/ 	.word	0x000070b0
        /*07a8*/ 	.word	0x00000043
        /*07ac*/ 	.word	0x000000a0
        /*07b0*/ 	.short	0x010a
        /*07b2*/ 	.byte	0xff
	.zero		1


	//----- nvinfo : EIATTR_NUM_MBARRIERS
	.align		4
.L_47:
        /*07b4*/ 	.byte	0x03, 0x38
        /*07b6*/ 	.short	0x0020


	//----- nvinfo : EIATTR_EXIT_INSTR_OFFSETS
	.align		4
        /*07b8*/ 	.byte	0x04, 0x1c
        /*07ba*/ 	.short	(.L_49 - .L_48)


	//   ....[0]....
.L_48:
        /*07bc*/ 	.word	0x00002a10


	//   ....[1]....
        /*07c0*/ 	.word	0x00002f00


	//   ....[2]....
        /*07c4*/ 	.word	0x00002f60


	//   ....[3]....
        /*07c8*/ 	.word	0x00004360


	//   ....[4]....
        /*07cc*/ 	.word	0x00004fa0


	//   ....[5]....
        /*07d0*/ 	.word	0x00004fe0


	//   ....[6]....
        /*07d4*/ 	.word	0x000066e0


	//   ....[7]....
        /*07d8*/ 	.word	0x00006760


	//   ....[8]....
        /*07dc*/ 	.word	0x00006790


	//   ....[9]....
        /*07e0*/ 	.word	0x000067c0


	//----- nvinfo : EIATTR_MAX_THREADS
	.align		4
.L_49:
        /*07e4*/ 	.byte	0x04, 0x05
        /*07e6*/ 	.short	(.L_51 - .L_50)
.L_50:
        /*07e8*/ 	.word	0x00000100
        /*07ec*/ 	.word	0x00000001
        /*07f0*/ 	.word	0x00000001


	//----- nvinfo : EIATTR_CRS_STACK_SIZE
	.align		4
.L_51:
        /*07f4*/ 	.byte	0x04, 0x1e
        /*07f6*/ 	.short	(.L_53 - .L_52)
.L_52:
        /*07f8*/ 	.word	0x00000000


	//----- nvinfo : EIATTR_CBANK_PARAM_SIZE
	.align		4
.L_53:
        /*07fc*/ 	.byte	0x03, 0x19
        /*07fe*/ 	.short	0x0800


	//----- nvinfo : EIATTR_PARAM_CBANK
	.align		4
        /*0800*/ 	.byte	0x04, 0x0a
        /*0802*/ 	.short	(.L_55 - .L_54)
	.align		4
.L_54:
        /*0804*/ 	.word	index@(.nv.constant0._ZN7cutlass13device_kernelINS_4gemm6kernel13GemmUniversalIN4cute5tupleIJiiiiEEENS1_10collective13CollectiveMmaINS1_35MainloopSm100TmaUmmaWarpSpecializedILi5ELi2ELi4ENS5_IJNS4_1CILi1EEESB_SB_EEEEENS5_IJNSA_ILi64EEENSA_ILi16EEENSA_ILi256EEEEEENS_10bfloat16_tENS5_IJlSB_lEEESI_SJ_NS4_8TiledMMAINS4_8MMA_AtomIJNS4_20SM100_MMA_F16BF16_SSISI_SI_fLi64ELi16ELNS4_4UMMA5MajorE0ELSO_0ELNSN_7ScaleInE0ELSP_0EEEEEENS4_6LayoutISC_NS5_IJNSA_ILi0EEEST_ST_EEEEENS5_IJNS4_10UnderscoreESW_SW_EEEEENS4_13SM90_TMA_LOADENS4_14ComposedLayoutINS4_7SwizzleILi3ELi4ELi3EEENS4_18smem_ptr_flag_bitsILi16EEENSS_INS5_IJNSA_ILi8EEESE_EEENS5_IJSE_SB_EEEEEEEvNS4_8identityESZ_S19_vS1A_EENS_8epilogue10collective18CollectiveEpilogueINS1C_23Sm100TmaWarpSpecializedILi2ELi1ELi8ELb1ELb0EEEJSH_NS5_IJNSS_ISE_SB_EENSS_ISF_SB_EEEEESI_SJ_SI_SJ_NS1C_6fusion15FusionCallbacksIS1G_NS1K_17LinearCombinationISI_fSI_fLNS_15FloatRoundStyleE2EEESH_S1J_JEEENS4_5SM1004TMEM4LOAD26SM100_TMEM_LOAD_16dp256b2xESZ_NS10_INS11_ILi1ELi4ELi3EEES14_NSS_INS5_IJS15_SF_EEENS5_IJSF_SB_EEEEEEENS4_17SM75_U32x4_LDSM_NENS4_14SM90_TMA_STOREES1Y_NS4_17SM90_U32x4_STSM_NENS4_39AutoVectorizingCopyWithAssumedAlignmentILi128EEEEEEvvEEEEvNT_6ParamsE)
        /*0808*/ 	.short	0x0380
        /*080a*/ 	.short	0x0800


	//----- nvinfo : EIATTR_SW_WAR
	.align		4
.L_55:
        /*080c*/ 	.byte	0x04, 0x36
        /*080e*/ 	.short	(.L_57 - .L_56)
.L_56:
        /*0810*/ 	.word	0x00000008
.L_57:


//--------------------- .nv.callgraph             --------------------------
	.section	.nv.callgraph,"",@"SHT_CUDA_CALLGRAPH"
	.align	4
	.sectionentsize	8
	.align		4
        /*0000*/ 	.word	0x00000000
	.align		4
        /*0004*/ 	.word	0xffffffff
	.align		4
        /*0008*/ 	.word	index@(_ZN7cutlass13device_kernelINS_4gemm6kernel13GemmUniversalIN4cute5tupleIJiiiiEEENS1_10collective13CollectiveMmaINS1_35MainloopSm100TmaUmmaWarpSpecializedILi5ELi2ELi4ENS5_IJNS4_1CILi1EEESB_SB_EEEEENS5_IJNSA_ILi64EEENSA_ILi16EEENSA_ILi256EEEEEENS_10bfloat16_tENS5_IJlSB_lEEESI_SJ_NS4_8TiledMMAINS4_8MMA_AtomIJNS4_20SM100_MMA_F16BF16_SSISI_SI_fLi64ELi16ELNS4_4UMMA5MajorE0ELSO_0ELNSN_7ScaleInE0ELSP_0EEEEEENS4_6LayoutISC_NS5_IJNSA_ILi0EEEST_ST_EEEEENS5_IJNS4_10UnderscoreESW_SW_EEEEENS4_13SM90_TMA_LOADENS4_14ComposedLayoutINS4_7SwizzleILi3ELi4ELi3EEENS4_18smem_ptr_flag_bitsILi16EEENSS_INS5_IJNSA_ILi8EEESE_EEENS5_IJSE_SB_EEEEEEEvNS4_8identityESZ_S19_vS1A_EENS_8epilogue10collective18CollectiveEpilogueINS1C_23Sm100TmaWarpSpecializedILi2ELi1ELi8ELb1ELb0EEEJSH_NS5_IJNSS_ISE_SB_EENSS_ISF_SB_EEEEESI_SJ_SI_SJ_NS1C_6fusion15FusionCallbacksIS1G_NS1K_17LinearCombinationISI_fSI_fLNS_15FloatRoundStyleE2EEESH_S1J_JEEENS4_5SM1004TMEM4LOAD26SM100_TMEM_LOAD_16dp256b2xESZ_NS10_INS11_ILi1ELi4ELi3EEES14_NSS_INS5_IJS15_SF_EEENS5_IJSF_SB_EEEEEEENS4_17SM75_U32x4_LDSM_NENS4_14SM90_TMA_STOREES1Y_NS4_17SM90_U32x4_STSM_NENS4_39AutoVectorizingCopyWithAssumedAlignmentILi128EEEEEEvvEEEEvNT_6ParamsE)
	.align		4
        /*000c*/ 	.word	index@(__assertfail)
	.align		4
        /*0010*/ 	.word	0x00000000
	.align		4
        /*0014*/ 	.word	0xfffffffe
	.align		4
        /*0018*/ 	.word	0x00000000
	.align		4
        /*001c*/ 	.word	0xfffffffd
	.align		4
        /*0020*/ 	.word	0x00000000
	.align		4
        /*0024*/ 	.word	0xfffffffc


//--------------------- .nv.constant4             --------------------------
	.section	.nv.constant4,"a",@progbits
	.align	8
	.align		8
.nv.constant4:
        /*0000*/ 	.dword	__assertfail
	.align		8
        /*0008*/ 	.dword	__unnamed_1
	.align		8
        /*0010*/ 	.dword	__unnamed_2
	.align		8
        /*0018*/ 	.dword	_ZN40_INTERNAL_4c6bfbe1_4_k_cu_677e08bf_149184cuda3std3__45__cpo5beginE
	.align		8
        /*0020*/ 	.dword	_ZN40_INTERNAL_4c6bfbe1_4_k_cu_677e08bf_149184cuda3std3__45__cpo3endE
	.align		8
        /*0028*/ 	.dword	_ZN40_INTERNAL_4c6bfbe1_4_k_cu_677e08bf_149184cuda3std3__45__cpo6cbeginE
	.align		8
        /*0030*/ 	.dword	_ZN40_INTERNAL_4c6bfbe1_4_k_cu_677e08bf_149184cuda3std3__45__cpo4cendE
	.align		8
        /*0038*/ 	.dword	_ZN40_INTERNAL_4c6bfbe1_4_k_cu_677e08bf_149184cuda3std3__442_GLOBAL__N__4c6bfbe1_4_k_cu_677e08bf_149186ignoreE
	.align		8
        /*0040*/ 	.dword	_ZN40_INTERNAL_4c6bfbe1_4_k_cu_677e08bf_149184cuda3std3__419piecewise_constructE
	.align		8
        /*0048*/ 	.dword	_ZN40_INTERNAL_4c6bfbe1_4_k_cu_677e08bf_149184cuda3std3__48in_placeE
	.align		8
        /*0050*/ 	.dword	_ZN40_INTERNAL_4c6bfbe1_4_k_cu_677e08bf_149184cuda3std6ranges3__45__cpo4swapE
	.align		8
        /*0058*/ 	.dword	_ZN40_INTERNAL_4c6bfbe1_4_k_cu_677e08bf_149184cuda3std6ranges3__45__cpo9iter_moveE
	.align		8
        /*0060*/ 	.dword	_ZN40_INTERNAL_4c6bfbe1_4_k_cu_677e08bf_149184cute7productE
	.align		8
        /*0068*/ 	.dword	_ZN40_INTERNAL_4c6bfbe1_4_k_cu_677e08bf_149184cute1_E
	.align		8
        /*0070*/ 	.dword	$str$25
	.align		8
        /*0078*/ 	.dword	$str$26
	.align		8
        /*0080*/ 	.dword	$str$27
	.align		8
        /*0088*/ 	.dword	$str$28


//--------------------- .text._ZN7cutlass13device_kernelINS_4gemm6kernel13GemmUniversalIN4cute5tupleIJiiiiEEENS1_10collective13CollectiveMmaINS1_35MainloopSm100TmaUmmaWarpSpecializedILi5ELi2ELi4ENS5_IJNS4_1CILi1EEESB_SB_EEEEENS5_IJNSA_ILi64EEENSA_ILi16EEENSA_ILi256EEEEEENS_10bfloat16_tENS5_IJlSB_lEEESI_SJ_NS4_8TiledMMAINS4_8MMA_AtomIJNS4_20SM100_MMA_F16BF16_SSISI_SI_fLi64ELi16ELNS4_4UMMA5MajorE0ELSO_0ELNSN_7ScaleInE0ELSP_0EEEEEENS4_6LayoutISC_NS5_IJNSA_ILi0EEEST_ST_EEEEENS5_IJNS4_10UnderscoreESW_SW_EEEEENS4_13SM90_TMA_LOADENS4_14ComposedLayoutINS4_7SwizzleILi3ELi4ELi3EEENS4_18smem_ptr_flag_bitsILi16EEENSS_INS5_IJNSA_ILi8EEESE_EEENS5_IJSE_SB_EEEEEEEvNS4_8identityESZ_S19_vS1A_EENS_8epilogue10collective18CollectiveEpilogueINS1C_23Sm100TmaWarpSpecializedILi2ELi1ELi8ELb1ELb0EEEJSH_NS5_IJNSS_ISE_SB_EENSS_ISF_SB_EEEEESI_SJ_SI_SJ_NS1C_6fusion15FusionCallbacksIS1G_NS1K_17LinearCombinationISI_fSI_fLNS_15FloatRoundStyleE2EEESH_S1J_JEEENS4_5SM1004TMEM4LOAD26SM100_TMEM_LOAD_16dp256b2xESZ_NS10_INS11_ILi1ELi4ELi3EEES14_NSS_INS5_IJS15_SF_EEENS5_IJSF_SB_EEEEEEENS4_17SM75_U32x4_LDSM_NENS4_14SM90_TMA_STOREES1Y_NS4_17SM90_U32x4_STSM_NENS4_39AutoVectorizingCopyWithAssumedAlignmentILi128EEEEEEvvEEEEvNT_6ParamsE --------------------------
	.section	.text._ZN7cutlass13device_kernelINS_4gemm6kernel13GemmUniversalIN4cute5tupleIJiiiiEEENS1_10collective13CollectiveMmaINS1_35MainloopSm100TmaUmmaWarpSpecializedILi5ELi2ELi4ENS5_IJNS4_1CILi1EEESB_SB_EEEEENS5_IJNSA_ILi64EEENSA_ILi16EEENSA_ILi256EEEEEENS_10bfloat16_tENS5_IJlSB_lEEESI_SJ_NS4_8TiledMMAINS4_8MMA_AtomIJNS4_20SM100_MMA_F16BF16_SSISI_SI_fLi64ELi16ELNS4_4UMMA5MajorE0ELSO_0ELNSN_7ScaleInE0ELSP_0EEEEEENS4_6LayoutISC_NS5_IJNSA_ILi0EEEST_ST_EEEEENS5_IJNS4_10UnderscoreESW_SW_EEEEENS4_13SM90_TMA_LOADENS4_14ComposedLayoutINS4_7SwizzleILi3ELi4ELi3EEENS4_18smem_ptr_flag_bitsILi16EEENSS_INS5_IJNSA_ILi8EEESE_EEENS5_IJSE_SB_EEEEEEEvNS4_8identityESZ_S19_vS1A_EENS_8epilogue10collective18CollectiveEpilogueINS1C_23Sm100TmaWarpSpecializedILi2ELi1ELi8ELb1ELb0EEEJSH_NS5_IJNSS_ISE_SB_EENSS_ISF_SB_EEEEESI_SJ_SI_SJ_NS1C_6fusion15FusionCallbacksIS1G_NS1K_17LinearCombinationISI_fSI_fLNS_15FloatRoundStyleE2EEESH_S1J_JEEENS4_5SM1004TMEM4LOAD26SM100_TMEM_LOAD_16dp256b2xESZ_NS10_INS11_ILi1ELi4ELi3EEES14_NSS_INS5_IJS15_SF_EEENS5_IJSF_SB_EEEEEEENS4_17SM75_U32x4_LDSM_NENS4_14SM90_TMA_STOREES1Y_NS4_17SM90_U32x4_STSM_NENS4_39AutoVectorizingCopyWithAssumedAlignmentILi128EEEEEEvvEEEEvNT_6ParamsE,"ax",@progbits
	.align	128
.text._ZN7cutlass13device_kernelINS_4gemm6kernel13GemmUniversalIN4cute5tupleIJiiiiEEENS1_10collective13CollectiveMmaINS1_35MainloopSm100TmaUmmaWarpSpecializedILi5ELi2ELi4ENS5_IJNS4_1CILi1EEESB_SB_EEEEENS5_IJNSA_ILi64EEENSA_ILi16EEENSA_ILi256EEEEEENS_10bfloat16_tENS5_IJlSB_lEEESI_SJ_NS4_8TiledMMAINS4_8MMA_AtomIJNS4_20SM100_MMA_F16BF16_SSISI_SI_fLi64ELi16ELNS4_4UMMA5MajorE0ELSO_0ELNSN_7ScaleInE0ELSP_0EEEEEENS4_6LayoutISC_NS5_IJNSA_ILi0EEEST_ST_EEEEENS5_IJNS4_10UnderscoreESW_SW_EEEEENS4_13SM90_TMA_LOADENS4_14ComposedLayoutINS4_7SwizzleILi3ELi4ELi3EEENS4_18smem_ptr_flag_bitsILi16EEENSS_INS5_IJNSA_ILi8EEESE_EEENS5_IJSE_SB_EEEEEEEvNS4_8identityESZ_S19_vS1A_EENS_8epilogue10collective18CollectiveEpilogueINS1C_23Sm100TmaWarpSpecializedILi2ELi1ELi8ELb1ELb0EEEJSH_NS5_IJNSS_ISE_SB_EENSS_ISF_SB_EEEEESI_SJ_SI_SJ_NS1C_6fusion15FusionCallbacksIS1G_NS1K_17LinearCombinationISI_fSI_fLNS_15FloatRoundStyleE2EEESH_S1J_JEEENS4_5SM1004TMEM4LOAD26SM100_TMEM_LOAD_16dp256b2xESZ_NS10_INS11_ILi1ELi4ELi3EEES14_NSS_INS5_IJS15_SF_EEENS5_IJSF_SB_EEEEEEENS4_17SM75_U32x4_LDSM_NENS4_14SM90_TMA_STOREES1Y_NS4_17SM90_U32x4_STSM_NENS4_39AutoVectorizingCopyWithAssumedAlignmentILi128EEEEEEvvEEEEvNT_6ParamsE:
        .type           _ZN7cutlass13device_kernelINS_4gemm6kernel13GemmUniversalIN4cute5tupleIJiiiiEEENS1_10collective13CollectiveMmaINS1_35MainloopSm100TmaUmmaWarpSpecializedILi5ELi2ELi4ENS5_IJNS4_1CILi1EEESB_SB_EEEEENS5_IJNSA_ILi64EEENSA_ILi16EEENSA_ILi256EEEEEENS_10bfloat16_tENS5_IJlSB_lEEESI_SJ_NS4_8TiledMMAINS4_8MMA_AtomIJNS4_20SM100_MMA_F16BF16_SSISI_SI_fLi64ELi16ELNS4_4UMMA5MajorE0ELSO_0ELNSN_7ScaleInE0ELSP_0EEEEEENS4_6LayoutISC_NS5_IJNSA_ILi0EEEST_ST_EEEEENS5_IJNS4_10UnderscoreESW_SW_EEEEENS4_13SM90_TMA_LOADENS4_14ComposedLayoutINS4_7SwizzleILi3ELi4ELi3EEENS4_18smem_ptr_flag_bitsILi16EEENSS_INS5_IJNSA_ILi8EEESE_EEENS5_IJSE_SB_EEEEEEEvNS4_8identityESZ_S19_vS1A_EENS_8epilogue10collective18CollectiveEpilogueINS1C_23Sm100TmaWarpSpecializedILi2ELi1ELi8ELb1ELb0EEEJSH_NS5_IJNSS_ISE_SB_EENSS_ISF_SB_EEEEESI_SJ_SI_SJ_NS1C_6fusion15FusionCallbacksIS1G_NS1K_17LinearCombinationISI_fSI_fLNS_15FloatRoundStyleE2EEESH_S1J_JEEENS4_5SM1004TMEM4LOAD26SM100_TMEM_LOAD_16dp256b2xESZ_NS10_INS11_ILi1ELi4ELi3EEES14_NSS_INS5_IJS15_SF_EEENS5_IJSF_SB_EEEEEEENS4_17SM75_U32x4_LDSM_NENS4_14SM90_TMA_STOREES1Y_NS4_17SM90_U32x4_STSM_NENS4_39AutoVectorizingCopyWithAssumedAlignmentILi128EEEEEEvvEEEEvNT_6ParamsE,@function
        .size           _ZN7cutlass13device_kernelINS_4gemm6kernel13GemmUniversalIN4cute5tupleIJiiiiEEENS1_10collective13CollectiveMmaINS1_35MainloopSm100TmaUmmaWarpSpecializedILi5ELi2ELi4ENS5_IJNS4_1CILi1EEESB_SB_EEEEENS5_IJNSA_ILi64EEENSA_ILi16EEENSA_ILi256EEEEEENS_10bfloat16_tENS5_IJlSB_lEEESI_SJ_NS4_8TiledMMAINS4_8MMA_AtomIJNS4_20SM100_MMA_F16BF16_SSISI_SI_fLi64ELi16ELNS4_4UMMA5MajorE0ELSO_0ELNSN_7ScaleInE0ELSP_0EEEEEENS4_6LayoutISC_NS5_IJNSA_ILi0EEEST_ST_EEEEENS5_IJNS4_10UnderscoreESW_SW_EEEEENS4_13SM90_TMA_LOADENS4_14ComposedLayoutINS4_7SwizzleILi3ELi4ELi3EEENS4_18smem_ptr_flag_bitsILi16EEENSS_INS5_IJNSA_ILi8EEESE_EEENS5_IJSE_SB_EEEEEEEvNS4_8identityESZ_S19_vS1A_EENS_8epilogue10collective18CollectiveEpilogueINS1C_23Sm100TmaWarpSpecializedILi2ELi1ELi8ELb1ELb0EEEJSH_NS5_IJNSS_ISE_SB_EENSS_ISF_SB_EEEEESI_SJ_SI_SJ_NS1C_6fusion15FusionCallbacksIS1G_NS1K_17LinearCombinationISI_fSI_fLNS_15FloatRoundStyleE2EEESH_S1J_JEEENS4_5SM1004TMEM4LOAD26SM100_TMEM_LOAD_16dp256b2xESZ_NS10_INS11_ILi1ELi4ELi3EEES14_NSS_INS5_IJS15_SF_EEENS5_IJSF_SB_EEEEEEENS4_17SM75_U32x4_LDSM_NENS4_14SM90_TMA_STOREES1Y_NS4_17SM90_U32x4_STSM_NENS4_39AutoVectorizingCopyWithAssumedAlignmentILi128EEEEEEvvEEEEvNT_6ParamsE,(.L_x_144 - _ZN7cutlass13device_kernelINS_4gemm6kernel13GemmUniversalIN4cute5tupleIJiiiiEEENS1_10collective13CollectiveMmaINS1_35MainloopSm100TmaUmmaWarpSpecializedILi5ELi2ELi4ENS5_IJNS4_1CILi1EEESB_SB_EEEEENS5_IJNSA_ILi64EEENSA_ILi16EEENSA_ILi256EEEEEENS_10bfloat16_tENS5_IJlSB_lEEESI_SJ_NS4_8TiledMMAINS4_8MMA_AtomIJNS4_20SM100_MMA_F16BF16_SSISI_SI_fLi64ELi16ELNS4_4UMMA5MajorE0ELSO_0ELNSN_7ScaleInE0ELSP_0EEEEEENS4_6LayoutISC_NS5_IJNSA_ILi0EEEST_ST_EEEEENS5_IJNS4_10UnderscoreESW_SW_EEEEENS4_13SM90_TMA_LOADENS4_14ComposedLayoutINS4_7SwizzleILi3ELi4ELi3EEENS4_18smem_ptr_flag_bitsILi16EEENSS_INS5_IJNSA_ILi8EEESE_EEENS5_IJSE_SB_EEEEEEEvNS4_8identityESZ_S19_vS1A_EENS_8epilogue10collective18CollectiveEpilogueINS1C_23Sm100TmaWarpSpecializedILi2ELi1ELi8ELb1ELb0EEEJSH_NS5_IJNSS_ISE_SB_EENSS_ISF_SB_EEEEESI_SJ_SI_SJ_NS1C_6fusion15FusionCallbacksIS1G_NS1K_17LinearCombinationISI_fSI_fLNS_15FloatRoundStyleE2EEESH_S1J_JEEENS4_5SM1004TMEM4LOAD26SM100_TMEM_LOAD_16dp256b2xESZ_NS10_INS11_ILi1ELi4ELi3EEES14_NSS_INS5_IJS15_SF_EEENS5_IJSF_SB_EEEEEEENS4_17SM75_U32x4_LDSM_NENS4_14SM90_TMA_STOREES1Y_NS4_17SM90_U32x4_STSM_NENS4_39AutoVectorizingCopyWithAssumedAlignmentILi128EEEEEEvvEEEEvNT_6ParamsE)
        .other          _ZN7cutlass13device_kernelINS_4gemm6kernel13GemmUniversalIN4cute5tupleIJiiiiEEENS1_10collective13CollectiveMmaINS1_35MainloopSm100TmaUmmaWarpSpecializedILi5ELi2ELi4ENS5_IJNS4_1CILi1EEESB_SB_EEEEENS5_IJNSA_ILi64EEENSA_ILi16EEENSA_ILi256EEEEEENS_10bfloat16_tENS5_IJlSB_lEEESI_SJ_NS4_8TiledMMAINS4_8MMA_AtomIJNS4_20SM100_MMA_F16BF16_SSISI_SI_fLi64ELi16ELNS4_4UMMA5MajorE0ELSO_0ELNSN_7ScaleInE0ELSP_0EEEEEENS4_6LayoutISC_NS5_IJNSA_ILi0EEEST_ST_EEEEENS5_IJNS4_10UnderscoreESW_SW_EEEEENS4_13SM90_TMA_LOADENS4_14ComposedLayoutINS4_7SwizzleILi3ELi4ELi3EEENS4_18smem_ptr_flag_bitsILi16EEENSS_INS5_IJNSA_ILi8EEESE_EEENS5_IJSE_SB_EEEEEEEvNS4_8identityESZ_S19_vS1A_EENS_8epilogue10collective18CollectiveEpilogueINS1C_23Sm100TmaWarpSpecializedILi2ELi1ELi8ELb1ELb0EEEJSH_NS5_IJNSS_ISE_SB_EENSS_ISF_SB_EEEEESI_SJ_SI_SJ_NS1C_6fusion15FusionCallbacksIS1G_NS1K_17LinearCombinationISI_fSI_fLNS_15FloatRoundStyleE2EEESH_S1J_JEEENS4_5SM1004TMEM4LOAD26SM100_TMEM_LOAD_16dp256b2xESZ_NS10_INS11_ILi1ELi4ELi3EEES14_NSS_INS5_IJS15_SF_EEENS5_IJSF_SB_EEEEEEENS4_17SM75_U32x4_LDSM_NENS4_14SM90_TMA_STOREES1Y_NS4_17SM90_U32x4_STSM_NENS4_39AutoVectorizingCopyWithAssumedAlignmentILi128EEEEEEvvEEEEvNT_6ParamsE,@"STO_CUDA_ENTRY STV_DEFAULT"
_ZN7cutlass13device_kernelINS_4gemm6kernel13GemmUniversalIN4cute5tupleIJiiiiEEENS1_10collective13CollectiveMmaINS1_35MainloopSm100TmaUmmaWarpSpecializedILi5ELi2ELi4ENS5_IJNS4_1CILi1EEESB_SB_EEEEENS5_IJNSA_ILi64EEENSA_ILi16EEENSA_ILi256EEEEEENS_10bfloat16_tENS5_IJlSB_lEEESI_SJ_NS4_8TiledMMAINS4_8MMA_AtomIJNS4_20SM100_MMA_F16BF16_SSISI_SI_fLi64ELi16ELNS4_4UMMA5MajorE0ELSO_0ELNSN_7ScaleInE0ELSP_0EEEEEENS4_6LayoutISC_NS5_IJNSA_ILi0EEEST_ST_EEEEENS5_IJNS4_10UnderscoreESW_SW_EEEEENS4_13SM90_TMA_LOADENS4_14ComposedLayoutINS4_7SwizzleILi3ELi4ELi3EEENS4_18smem_ptr_flag_bitsILi16EEENSS_INS5_IJNSA_ILi8EEESE_EEENS5_IJSE_SB_EEEEEEEvNS4_8identityESZ_S19_vS1A_EENS_8epilogue10collective18CollectiveEpilogueINS1C_23Sm100TmaWarpSpecializedILi2ELi1ELi8ELb1ELb0EEEJSH_NS5_IJNSS_ISE_SB_EENSS_ISF_SB_EEEEESI_SJ_SI_SJ_NS1C_6fusion15FusionCallbacksIS1G_NS1K_17LinearCombinationISI_fSI_fLNS_15FloatRoundStyleE2EEESH_S1J_JEEENS4_5SM1004TMEM4LOAD26SM100_TMEM_LOAD_16dp256b2xESZ_NS10_INS11_ILi1ELi4ELi3EEES14_NSS_INS5_IJS15_SF_EEENS5_IJSF_SB_EEEEEEENS4_17SM75_U32x4_LDSM_NENS4_14SM90_TMA_STOREES1Y_NS4_17SM90_U32x4_STSM_NENS4_39AutoVectorizingCopyWithAssumedAlignmentILi128EEEEEEvvEEEEvNT_6ParamsE:
[----:B------:R-:W1:Y:S01]  /*0000*/  LDC R1, c[0x0][0x37c] ;  /* 0x0000df00ff017b82 */ /* 0x000e620000000800 */
[----:B------:R-:W2:Y:S01]  /*0010*/  S2R R61, SR_TID.X ;  /* 0x00000000003d7919 */ /* 0x000ea20000002100 */
[----:B------:R-:W3:Y:S01]  /*0020*/  LDCU.64 UR8, c[0x0][0x890] ;  /* 0x00011200ff0877ac */ /* 0x000ee20008000a00 */
[----:B------:R-:W-:Y:S02]  /*0030*/  PRMT R49, RZ, 0x7610, R49 ;  /* 0x00007610ff317816 */ /* 0x000fe40000000031 */
[----:B------:R-:W-:Y:S01]  /*0040*/  ELECT P5, URZ, PT ;  /* 0x0000000000ff782f */ /* 0x000fe200038a0000 */
[----:B------:R-:W4:Y:S01]  /*0050*/  LDCU.64 UR46, c[0x0][0x358] ;  /* 0x00006b00ff2e77ac */ /* 0x000f220008000a00 */
[----:B---3--:R-:W-:-:S04]  /*0060*/  UISETP.NE.U32.AND UP0, UPT, UR8, URZ, UPT ;  /* 0x000000ff0800728c */ /* 0x008fc8000bf05070 */
[----:B------:R-:W-:Y:S01]  /*0070*/  UISETP.NE.AND.EX UP0, UPT, UR9, URZ, UPT, UP0 ;  /* 0x000000ff0900728c */ /* 0x000fe2000bf05300 */
[----:B--2---:R-:W-:-:S05]  /*0080*/  SHF.R.U32.HI R53, RZ, 0x5, R61 ;  /* 0x00000005ff357819 */ /* 0x004fca000001163d */
[----:B------:R-:W2:Y:S02]  /*0090*/  SHFL.IDX PT, R0, R53, RZ, 0x1f ;  /* 0x00001fff35007589 */ /* 0x000ea400000e0000 */
[----:B--2---:R-:W-:Y:S01]  /*00a0*/  R2UR UR10, R0 ;  /* 0x00000000000a72ca */ /* 0x004fe200000e0000 */
[----:B-1--4-:R-:W-:-:S14]  /*00b0*/  BRA.U UP0, `(.L_x_0) ;  /* 0x00000001002c7547 */ /* 0x012fdc000b800000 */
[----:B------:R-:W1:Y:S02]  /*00c0*/  LDCU.64 UR4, c[0x0][0x888] ;  /* 0x00011100ff0477ac */ /* 0x000e640008000a00 */
[----:B-1----:R-:W-:-:S04]  /*00d0*/  UISETP.NE.U32.AND UP0, UPT, UR4, URZ, UPT ;  /* 0x000000ff0400728c */ /* 0x002fc8000bf05070 */
[----:B------:R-:W-:-:S09]  /*00e0*/  UISETP.NE.AND.EX UP0, UPT, UR5, URZ, UPT, UP0 ;  /* 0x000000ff0500728c */ /* 0x000fd2000bf05300 */
[----:B------:R-:W-:Y:S05]  /*00f0*/  BRA.U !UP0, `(.L_x_1) ;  /* 0x0000000108107547 */ /* 0x000fea000b800000 */
[----:B------:R-:W1:Y:S02]  /*0100*/  LDC.64 R30, c[0x0][0x888] ;  /* 0x00022200ff1e7b82 */ /* 0x000e640000000a00 */
[----:B-1----:R1:W5:Y:S01]  /*0110*/  LDG.E R30, desc[UR46][R30.64] ;  /* 0x0000002e1e1e7981 */ /* 0x002362000c1e1900 */
[----:B------:R-:W-:Y:S01]  /*0120*/  HFMA2 R49, -RZ, RZ, 0, 5.9604644775390625e-08 ;  /* 0x00000001ff317431 */ /* 0x000fe200000001ff */
[----:B------:R-:W-:Y:S05]  /*0130*/  BRA `(.L_x_0) ;  /* 0x00000000000c7947 */ /* 0x000fea0003800000 */
.L_x_1:
[----:B------:R-:W1:Y:S01]  /*0140*/  LDCU UR4, c[0x0][0x880] ;  /* 0x00011000ff0477ac */ /* 0x000e620008000800 */
[----:B------:R-:W-:Y:S01]  /*0150*/  HFMA2 R49, -RZ, RZ, 0, 5.9604644775390625e-08 ;  /* 0x00000001ff317431 */ /* 0x000fe200000001ff */
[----:B-1----:R-:W-:-:S07]  /*0160*/  MOV R30, UR4 ;  /* 0x00000004001e7c02 */ /* 0x002fce0008000f00 */
.L_x_0:
[----:B------:R-:W2:Y:S02]  /*0170*/  LDCU.64 UR4, c[0x0][0x8b0] ;  /* 0x00011600ff0477ac */ /* 0x000ea40008000a00 */
[----:B--2---:R-:W-:-:S04]  /*0180*/  UISETP.NE.U32.AND UP0, UPT, UR4, URZ, UPT ;  /* 0x000000ff0400728c */ /* 0x004fc8000bf05070 */
[----:B------:R-:W-:-:S09]  /*0190*/  UISETP.NE.AND.EX UP0, UPT, UR5, URZ, UPT, UP0 ;  /* 0x000000ff0500728c */ /* 0x000fd2000bf05300 */
[----:B------:R-:W-:Y:S05]  /*01a0*/  BRA.U UP0, `(.L_x_2) ;  /* 0x0000000100247547 */ /* 0x000fea000b800000 */
[----:B------:R-:W2:Y:S02]  /*01b0*/  LDCU.64 UR4, c[0x0][0x8a8] ;  /* 0x00011500ff0477ac */ /* 0x000ea40008000a00 */
[----:B--2---:R-:W-:-:S04]  /*01c0*/  UISETP.NE.U32.AND UP0, UPT, UR4, URZ, UPT ;  /* 0x000000ff0400728c */ /* 0x004fc8000bf05070 */
[----:B------:R-:W-:-:S09]  /*01d0*/  UISETP.NE.AND.EX UP0, UPT, UR5, URZ, UPT, UP0 ;  /* 0x000000ff0500728c */ /* 0x000fd2000bf05300 */
[----:B------:R-:W-:Y:S05]  /*01e0*/  BRA.U !UP0, `(.L_x_3) ;  /* 0x00000001080c7547 */ /* 0x000fea000b800000 */
[----:B------:R-:W2:Y:S02]  /*01f0*/  LDC.64 R2, c[0x0][0x8a8] ;  /* 0x00022a00ff027b82 */ /* 0x000ea40000000a00 */
[----:B--2---:R2:W5:Y:S01]  /*0200*/  LDG.E R29, desc[UR46][R2.64] ;  /* 0x0000002e021d7981 */ /* 0x004562000c1e1900 */
[----:B------:R-:W-:Y:S05]  /*0210*/  BRA `(.L_x_2) ;  /* 0x0000000000087947 */ /* 0x000fea0003800000 */
.L_x_3:
[----:B------:R-:W2:Y:S02]  /*0220*/  LDCU UR4, c[0x0][0x8a0] ;  /* 0x00011400ff0477ac */ /* 0x000ea40008000800 */
[----:B--2---:R-:W-:Y:S02]  /*0230*/  MOV R29, UR4 ;  /* 0x00000004001d7c02 */ /* 0x004fe40008000f00 */
.L_x_2:
[----:B------:R-:W-:Y:S01]  /*0240*/  IMAD.U32 R0, RZ, RZ, UR10 ;  /* 0x0000000aff007e24 */ /* 0x000fe2000f8e00ff */
[----:B------:R-:W-:Y:S04]  /*0250*/  BSSY.RECONVERGENT B0, `(.L_x_4) ;  /* 0x000000c000007945 */ /* 0x000fe80003800200 */
[C---:B------:R-:W-:Y:S02]  /*0260*/  ISETP.NE.OR P1, PT, R0.reuse, 0x1, !P5 ;  /* 0x000000010000780c */ /* 0x040fe40006f25670 */
[----:B------:R-:W-:-:S11]  /*0270*/  ISETP.NE.OR P0, PT, R0, 0x3, !P5 ;  /* 0x000000030000780c */ /* 0x000fd60006f05670 */
[----:B------:R-:W-:Y:S05]  /*0280*/  @P1 BRA `(.L_x_5) ;  /* 0x0000000000201947 */ /* 0x000fea0003800000 */
[----:B------:R-:W3:Y:S02]  /*0290*/  LDCU.64 UR4, c[0x0][0x348] ;  /* 0x00006900ff0477ac */ /* 0x000ee40008000a00 */
[----:B---3--:R-:W-:Y:S02]  /*02a0*/  UIADD3 UR6, UP1, UPT, UR4, 0x80, URZ ;  /* 0x0000008004067890 */ /* 0x008fe4000ff3e0ff */
[----:B------:R-:W-:Y:S02]  /*02b0*/  UIADD3 UR4, UP0, UPT, UR4, 0x180, URZ ;  /* 0x0000018004047890 */ /* 0x000fe4000ff1e0ff */
[----:B------:R-:W-:Y:S02]  /*02c0*/  UIADD3.X UR7, UPT, UPT, URZ, UR5, URZ, UP1, !UPT ;  /* 0x00000005ff077290 */ /* 0x000fe40008ffe4ff */
[----:B------:R-:W-:-:S07]  /*02d0*/  UIADD3.X UR5, UPT, UPT, URZ, UR5, URZ, UP0, !UPT ;  /* 0x00000005ff057290 */ /* 0x000fce00087fe4ff */
[----:B------:R3:W-:Y:S02]  /*02e0*/  UTMACCTL.PF [UR6] ;  /* 0x00000000060079b9 */ /* 0x0007e40008040000 */
[----:B------:R3:W-:Y:S02]  /*02f0*/  UTMACCTL.PF [UR4] ;  /* 0x00000000040079b9 */ /* 0x0007e40008040000 */
[----:B---3--:R-:W-:Y:S01]  /*0300*/  NOP ;  /* 0x0000000000007918 */ /* 0x008fe20000000000 */
.L_x_5:
[----:B------:R-:W-:Y:S05]  /*0310*/  BSYNC.RECONVERGENT B0 ;  /* 0x0000000000007941 */ /* 0x000fea0003800200 */
.L_x_4:
[----:B------:R-:W-:Y:S04]  /*0320*/  BSSY.RECONVERGENT B0, `(.L_x_6) ;  /* 0x000000a000007945 */ /* 0x000fe80003800200 */
        /* <DEDUP_REMOVED lines=9> */
.L_x_7:
[----:B------:R-:W-:Y:S05]  /*03c0*/  BSYNC.RECONVERGENT B0 ;  /* 0x0000000000007941 */ /* 0x000fea0003800200 */
.L_x_6:
[----:B------:R-:W3:Y:S01]  /*03d0*/  LDCU.64 UR4, c[0x0][0x888] ;  /* 0x00011100ff0477ac */ /* 0x000ee20008000a00 */
[----:B------:R-:W-:Y:S02]  /*03e0*/  UISETP.EQ.U32.AND UP1, UPT, UR8, URZ, UPT ;  /* 0x000000ff0800728c */ /* 0x000fe4000bf22070 */
[----:B------:R-:W-:Y:S02]  /*03f0*/  UPLOP3.LUT UP2, UPT, UPT, UPT, UPT, 0x80, 0x8 ;  /* 0x000000000008789c */ /* 0x000fe40003f4f070 */
[----:B---3--:R-:W-:-:S04]  /*0400*/  UISETP.NE.U32.AND UP0, UPT, UR4, URZ, UPT ;  /* 0x000000ff0400728c */ /* 0x008fc8000bf05070 */
[----:B------:R-:W-:-:S04]  /*0410*/  UISETP.NE.AND.EX UP0, UPT, UR5, URZ, UPT, UP0 ;  /* 0x000000ff0500728c */ /* 0x000fc8000bf05300 */
[----:B------:R-:W-:-:S04]  /*0420*/  UISETP.EQ.OR.EX UP3, UPT, UR9, URZ, !UP0, UP1 ;  /* 0x000000ff0900728c */ /* 0x000fc8000c762710 */
[----:B------:R-:W-:-:S05]  /*0430*/  UP2UR UR38, UPR, URZ, 0x8 ;  /* 0x00000008ff267883 */ /* 0x000fca0008000000 */
[----:B------:R-:W-:Y:S07]  /*0440*/  BRA.U !UP3, `(.L_x_8) ;  /* 0x000000010b207547 */ /* 0x000fee000b800000 */
[----:B------:R-:W-:Y:S01]  /*0450*/  UISETP.NE.U32.AND UP2, UPT, UR8, URZ, UPT ;  /* 0x000000ff0800728c */ /* 0x000fe2000bf45070 */
[----:B-----5:R-:W-:Y:S01]  /*0460*/  FSETP.NEU.AND P0, PT, R30, RZ, PT ;  /* 0x000000ff1e00720b */ /* 0x020fe20003f0d000 */
[----:B------:R-:W-:Y:S02]  /*0470*/  USEL UR4, URZ, 0xffffffff, UP0 ;  /* 0xffffffffff047887 */ /* 0x000fe40008000000 */
[----:B------:R-:W-:-:S10]  /*0480*/  UISETP.NE.AND.EX UP2, UPT, UR9, URZ, UPT, UP2 ;  /* 0x000000ff0900728c */ /* 0x000fd4000bf45320 */
[----:B------:R-:W-:Y:S01]  /*0490*/  VOTEU.ANY UP1, P0 ;  /* 0x0000000000ff7886 */ /* 0x000fe20000020100 */
[----:B------:R-:W-:-:S04]  /*04a0*/  @!UP2 USEL UR4, URZ, 0xffffffff, UP1 ;  /* 0xffffffffff04a887 */ /* 0x000fc80008800000 */
[----:B------:R-:W-:-:S04]  /*04b0*/  ULOP3.LUT UR4, UR4, 0x1, URZ, 0xc0, !UPT ;  /* 0x0000000104047892 */ /* 0x000fc8000f8ec0ff */
[----:B------:R-:W-:-:S11]  /*04c0*/  UISETP.NE.U32.AND UP2, UPT, UR4, 0x1, UPT ;  /* 0x000000010400788c */ /* 0x000fd6000bf45070 */
.L_x_8:
[----:B--2---:R-:W2:Y:S01]  /*04d0*/  SHFL.IDX PT, R2, R53, RZ, 0x1f ;  /* 0x00001fff35027589 */ /* 0x004ea200000e0000 */
[----:B------:R-:W-:-:S04]  /*04e0*/  UISETP.NE.AND UP1, UPT, UR10, 0x2, UPT ;  /* 0x000000020a00788c */ /* 0x000fc8000bf25270 */
[----:B------:R-:W-:Y:S01]  /*04f0*/  USEL UR18, URZ, 0x1, UP1 ;  /* 0x00000001ff127887 */ /* 0x000fe20008800000 */
[----:B--2---:R-:W-:-:S13]  /*0500*/  ISETP.NE.AND P0, PT, R2, RZ, PT ;  /* 0x000000ff0200720c */ /* 0x004fda0003f05270 */
[----:B------:R-:W-:Y:S05]  /*0510*/  @P0 BRA `(.L_x_9) ;  /* 0x0000000000500947 */ /* 0x000fea0003800000 */
[----:B------:R-:W2:Y:S01]  /*0520*/  S2UR UR4, SR_CgaCtaId ;  /* 0x00000000000479c3 */ /* 0x000ea20000008800 */
[----:B------:R-:W-:Y:S01]  /*0530*/  UMOV UR5, 0x400 ;  /* 0x0000040000057882 */ /* 0x000fe20000000000 */
[----:B------:R-:W-:Y:S01]  /*0540*/  UMOV UR6, 0x1 ;  /* 0x0000000100067882 */ /* 0x000fe20000000000 */
[----:B------:R-:W-:Y:S01]  /*0550*/  ELECT P0, URZ, PT ;  /* 0x0000000000ff782f */ /* 0x000fe20003800000 */
[----:B------:R-:W-:-:S04]  /*0560*/  UIADD3 UR6, UPT, UPT, -UR6, 0x100000, URZ ;  /* 0x0010000006067890 */ /* 0x000fc8000fffe1ff */
[----:B------:R-:W-:Y:S02]  /*0570*/  USHF.L.U32 UR7, UR6, 0xb, URZ ;  /* 0x0000000b06077899 */ /* 0x000fe400080006ff */
[----:B------:R-:W-:Y:S02]  /*0580*/  USHF.L.U32 UR6, UR6, 0x1, URZ ;  /* 0x0000000106067899 */ /* 0x000fe400080006ff */
[----:B--2---:R-:W-:Y:S01]  /*0590*/  ULEA UR4, UR4, UR5, 0x18 ;  /* 0x0000000504047291 */ /* 0x004fe2000f8ec0ff */
[----:B------:R-:W2:Y:S11]  /*05a0*/  FENCE.VIEW.ASYNC.S ;  /* 0x00000000000073c6 */ /* 0x000eb60000000000 */
[----:B--2---:R2:W3:Y:S01]  /*05b0*/  SYNCS.EXCH.64 URZ, [UR4], UR6 ;  /* 0x0000000604ff75b2 */ /* 0x0044e20008000100 */
[----:B------:R2:W4:Y:S01]  /*05c0*/  SYNCS.EXCH.64 URZ, [UR4+0x28], UR6 ;  /* 0x0000280604ff75b2 */ /* 0x0005220008000100 */
[----:B------:R2:W1:Y:S01]  /*05d0*/  SYNCS.EXCH.64 URZ, [UR4+0x8], UR6 ;  /* 0x0000080604ff75b2 */ /* 0x0004620008000100 */
[----:B------:R2:W1:Y:S01]  /*05e0*/  SYNCS.EXCH.64 URZ, [UR4+0x30], UR6 ;  /* 0x0000300604ff75b2 */ /* 0x0004620008000100 */
[----:B------:R2:W1:Y:S01]  /*05f0*/  SYNCS.EXCH.64 URZ, [UR4+0x10], UR6 ;  /* 0x0000100604ff75b2 */ /* 0x0004620008000100 */
[----:B------:R2:W1:Y:S01]  /*0600*/  SYNCS.EXCH.64 URZ, [UR4+0x38], UR6 ;  /* 0x0000380604ff75b2 */ /* 0x0004620008000100 */
[----:B------:R2:W1:Y:S01]  /*0610*/  SYNCS.EXCH.64 URZ, [UR4+0x18], UR6 ;  /* 0x0000180604ff75b2 */ /* 0x0004620008000100 */
[----:B------:R2:W1:Y:S01]  /*0620*/  SYNCS.EXCH.64 URZ, [UR4+0x40], UR6 ;  /* 0x0000400604ff75b2 */ /* 0x0004620008000100 */
[----:B------:R2:W1:Y:S01]  /*0630*/  SYNCS.EXCH.64 URZ, [UR4+0x20], UR6 ;  /* 0x0000200604ff75b2 */ /* 0x0004620008000100 */
[----:B------:R2:W1:Y:S01]  /*0640*/  SYNCS.EXCH.64 URZ, [UR4+0x48], UR6 ;  /* 0x0000480604ff75b2 */ /* 0x0004620008000100 */
[----:B------:R-:W-:Y:S01]  /*0650*/  NOP ;  /* 0x0000000000007918 */ /* 0x000fe20000000000 */
.L_x_9:
[----:B------:R-:W2:Y:S01]  /*0660*/  SHFL.IDX PT, R2, R53, RZ, 0x1f ;  /* 0x00001fff35027589 */ /* 0x000ea200000e0000 */
[----:B------:R-:W-:Y:S01]  /*0670*/  NOP ;  /* 0x0000000000007918 */ /* 0x000fe20000000000 */
[----:B--2---:R-:W-:-:S13]  /*0680*/  ISETP.NE.AND P0, PT, R2, 0x1, PT ;  /* 0x000000010200780c */ /* 0x004fda0003f05270 */
[----:B------:R-:W-:Y:S05]  /*0690*/  @P0 BRA `(.L_x_10) ;  /* 0x0000000000480947 */ /* 0x000fea0003800000 */
[----:B------:R-:W2:Y:S01]  /*06a0*/  S2UR UR4, SR_CgaCtaId ;  /* 0x00000000000479c3 */ /* 0x000ea20000008800 */
[----:B------:R-:W-:Y:S01]  /*06b0*/  UMOV UR5, 0x400 ;  /* 0x0000040000057882 */ /* 0x000fe20000000000 */
[----:B------:R-:W-:Y:S01]  /*06c0*/  UMOV UR8, 0x20 ;  /* 0x0000002000087882 */ /* 0x000fe20000000000 */
[----:B------:R-:W-:Y:S01]  /*06d0*/  UMOV UR6, 0x80 ;  /* 0x0000008000067882 */ /* 0x000fe20000000000 */
[----:B------:R-:W-:-:S04]  /*06e0*/  UIADD3 UR8, UPT, UPT, -UR8, 0x100000, URZ ;  /* 0x0010000008087890 */ /* 0x000fc8000fffe1ff */
[----:B------:R-:W-:Y:S02]  /*06f0*/  USHF.L.U32 UR9, UR8, 0xb, URZ ;  /* 0x0000000b08097899 */ /* 0x000fe400080006ff */
[----:B------:R-:W-:Y:S02]  /*0700*/  USHF.L.U32 UR8, UR8, 0x1, URZ ;  /* 0x0000000108087899 */ /* 0x000fe400080006ff */
[----:B------:R-:W-:-:S04]  /*0710*/  UIADD3 UR6, UPT, UPT, -UR6, 0x100000, URZ ;  /* 0x0010000006067890 */ /* 0x000fc8000fffe1ff */
[----:B------:R-:W-:Y:S02]  /*0720*/  USHF.L.U32 UR7, UR6, 0xb, URZ ;  /* 0x0000000b06077899 */ /* 0x000fe400080006ff */
[----:B------:R-:W-:Y:S01]  /*0730*/  USHF.L.U32 UR6, UR6, 0x1, URZ ;  /* 0x0000000106067899 */ /* 0x000fe200080006ff */
[----:B------:R-:W-:Y:S01]  /*0740*/  ELECT P0, URZ, PT ;  /* 0x0000000000ff782f */ /* 0x000fe20003800000 */
[----:B--2---:R-:W-:Y:S01]  /*0750*/  ULEA UR4, UR4, UR5, 0x18 ;  /* 0x0000000504047291 */ /* 0x004fe2000f8ec0ff */
[----:B------:R-:W2:Y:S11]  /*0760*/  FENCE.VIEW.ASYNC.S ;  /* 0x00000000000073c6 */ /* 0x000eb60000000000 */
[----:B--2---:R2:W1:Y:S01]  /*0770*/  SYNCS.EXCH.64 URZ, [UR4+0x50], UR8 ;  /* 0x0000500804ff75b2 */ /* 0x0044620008000100 */
[----:B------:R2:W1:Y:S01]  /*0780*/  SYNCS.EXCH.64 URZ, [UR4+0x60], UR6 ;  /* 0x0000600604ff75b2 */ /* 0x0004620008000100 */
[----:B------:R2:W1:Y:S01]  /*0790*/  SYNCS.EXCH.64 URZ, [UR4+0x58], UR8 ;  /* 0x0000580804ff75b2 */ /* 0x0004620008000100 */
[----:B------:R2:W1:Y:S01]  /*07a0*/  SYNCS.EXCH.64 URZ, [UR4+0x68], UR6 ;  /* 0x0000680604ff75b2 */ /* 0x0004620008000100 */
[----:B------:R-:W-:Y:S01]  /*07b0*/  NOP ;  /* 0x0000000000007918 */ /* 0x000fe20000000000 */
.L_x_10:
[----:B------:R-:W3:Y:S01]  /*07c0*/  SHFL.IDX PT, R2, R53, RZ, 0x1f ;  /* 0x00001fff35027589 */ /* 0x000ee200000e0000 */
[----:B------:R-:W-:Y:S01]  /*07d0*/  NOP ;  /* 0x0000000000007918 */ /* 0x000fe20000000000 */
[----:B---3--:R-:W-:-:S13]  /*07e0*/  ISETP.NE.AND P0, PT, R2, 0x3, PT ;  /* 0x000000030200780c */ /* 0x008fda0003f05270 */
[----:B------:R-:W-:Y:S05]  /*07f0*/  @P0 BRA `(.L_x_11) ;  /* 0x0000000000300947 */ /* 0x000fea0003800000 */
[----:B--2---:R-:W2:Y:S01]  /*0800*/  S2UR UR6, SR_CgaCtaId ;  /* 0x00000000000679c3 */ /* 0x004ea20000008800 */
[----:B------:R-:W-:Y:S01]  /*0810*/  UMOV UR4, 0x400 ;  /* 0x0000040000047882 */ /* 0x000fe20000000000 */
[----:B------:R-:W-:Y:S01]  /*0820*/  UMOV UR5, 0x20 ;  /* 0x0000002000057882 */ /* 0x000fe20000000000 */
[----:B------:R-:W-:Y:S01]  /*0830*/  ELECT P0, URZ, PT ;  /* 0x0000000000ff782f */ /* 0x000fe20003800000 */
[----:B--2---:R-:W-:Y:S02]  /*0840*/  ULEA UR6, UR6, UR4, 0x18 ;  /* 0x0000000406067291 */ /* 0x004fe4000f8ec0ff */
[----:B------:R-:W-:-:S04]  /*0850*/  UIADD3 UR4, UPT, UPT, -UR5, 0x100000, URZ ;  /* 0x0010000005047890 */ /* 0x000fc8000fffe1ff */
[----:B------:R-:W-:Y:S02]  /*0860*/  USHF.L.U32 UR5, UR4, 0xb, URZ ;  /* 0x0000000b04057899 */ /* 0x000fe400080006ff */
[----:B------:R-:W-:Y:S01]  /*0870*/  USHF.L.U32 UR4, UR4, 0x1, URZ ;  /* 0x0000000104047899 */ /* 0x000fe200080006ff */
[----:B------:R-:W2:Y:S11]  /*0880*/  FENCE.VIEW.ASYNC.S ;  /* 0x00000000000073c6 */ /* 0x000eb60000000000 */
[----:B--2---:R3:W2:Y:S01]  /*0890*/  SYNCS.EXCH.64 URZ, [UR6+0x70], UR4 ;  /* 0x0000700406ff75b2 */ /* 0x0046a20008000100 */
[----:B------:R3:W1:Y:S02]  /*08a0*/  SYNCS.EXCH.64 URZ, [UR6+0x78], UR4 ;  /* 0x0000780406ff75b2 */ /* 0x0006640008000100 */
[----:B---3--:R-:W-:Y:S01]  /*08b0*/  NOP ;  /* 0x0000000000007918 */ /* 0x008fe20000000000 */
.L_x_11:
[----:B------:R-:W3:Y:S01]  /*08c0*/  SHFL.IDX PT, R2, R53, RZ, 0x1f ;  /* 0x00001fff35027589 */ /* 0x000ee200000e0000 */
[----:B------:R-:W-:Y:S01]  /*08d0*/  NOP ;  /* 0x0000000000007918 */ /* 0x000fe20000000000 */
[----:B---3--:R-:W-:-:S13]  /*08e0*/  ISETP.NE.AND P0, PT, R2, 0x4, PT ;  /* 0x000000040200780c */ /* 0x008fda0003f05270 */
[----:B------:R-:W-:Y:S05]  /*08f0*/  @P0 BRA `(.L_x_12) ;  /* 0x00000000004c0947 */ /* 0x000fea0003800000 */
[----:B--2---:R-:W2:Y:S01]  /*0900*/  S2UR UR6, SR_CgaCtaId ;  /* 0x00000000000679c3 */ /* 0x004ea20000008800 */
[----:B------:R-:W-:Y:S01]  /*0910*/  UMOV UR4, 0x100 ;  /* 0x0000010000047882 */ /* 0x000fe20000000000 */
[----:B------:R-:W-:Y:S01]  /*0920*/  UMOV UR5, 0x400 ;  /* 0x0000040000057882 */ /* 0x000fe20000000000 */
[----:B------:R-:W-:Y:S01]  /*0930*/  USEL UR4, UR4, 0xe0, UP2 ;  /* 0x000000e004047887 */ /* 0x000fe20009000000 */
[----:B------:R-:W-:Y:S01]  /*0940*/  UMOV UR8, 0x1 ;  /* 0x0000000100087882 */ /* 0x000fe20000000000 */
[----:B------:R-:W-:Y:S01]  /*0950*/  ELECT P0, URZ, PT ;  /* 0x0000000000ff782f */ /* 0x000fe20003800000 */
[----:B------:R-:W-:-:S04]  /*0960*/  UIADD3 UR8, UPT, UPT, -UR8, 0x100000, URZ ;  /* 0x0010000008087890 */ /* 0x000fc8000fffe1ff */
[----:B------:R-:W-:Y:S02]  /*0970*/  USHF.L.U32 UR9, UR8, 0xb, URZ ;  /* 0x0000000b08097899 */ /* 0x000fe400080006ff */
[----:B------:R-:W-:Y:S02]  /*0980*/  USHF.L.U32 UR8, UR8, 0x1, URZ ;  /* 0x0000000108087899 */ /* 0x000fe400080006ff */
[----:B--2---:R-:W-:Y:S02]  /*0990*/  ULEA UR6, UR6, UR5, 0x18 ;  /* 0x0000000506067291 */ /* 0x004fe4000f8ec0ff */
[----:B------:R-:W-:-:S04]  /*09a0*/  UIADD3 UR4, UPT, UPT, -UR4, 0x100000, URZ ;  /* 0x0010000004047890 */ /* 0x000fc8000fffe1ff */
[----:B------:R-:W-:Y:S02]  /*09b0*/  USHF.L.U32 UR5, UR4, 0xb, URZ ;  /* 0x0000000b04057899 */ /* 0x000fe400080006ff */
[----:B------:R-:W-:Y:S01]  /*09c0*/  USHF.L.U32 UR4, UR4, 0x1, URZ ;  /* 0x0000000104047899 */ /* 0x000fe200080006ff */
[----:B------:R-:W2:Y:S03]  /*09d0*/  FENCE.VIEW.ASYNC.S ;  /* 0x00000000000073c6 */ /* 0x000ea60000000000 */
[----:B--2---:R3:W2:Y:S08]  /*09e0*/  SYNCS.EXCH.64 URZ, [UR6+0x80], UR8 ;  /* 0x0000800806ff75b2 */ /* 0x0046b00008000100 */
[----:B------:R3:W1:Y:S01]  /*09f0*/  SYNCS.EXCH.64 URZ, [UR6+0x90], UR4 ;  /* 0x0000900406ff75b2 */ /* 0x0006620008000100 */
[----:B------:R3:W1:Y:S01]  /*0a00*/  SYNCS.EXCH.64 URZ, [UR6+0x88], UR8 ;  /* 0x0000880806ff75b2 */ /* 0x0006620008000100 */
[----:B------:R3:W1:Y:S02]  /*0a10*/  SYNCS.EXCH.64 URZ, [UR6+0x98], UR4 ;  /* 0x0000980406ff75b2 */ /* 0x0006640008000100 */
[----:B---3--:R-:W-:Y:S01]  /*0a20*/  NOP ;  /* 0x0000000000007918 */ /* 0x008fe20000000000 */
.L_x_12:
[----:B------:R-:W3:Y:S01]  /*0a30*/  SHFL.IDX PT, R2, R53, RZ, 0x1f ;  /* 0x00001fff35027589 */ /* 0x000ee200000e0000 */
[----:B------:R-:W-:Y:S01]  /*0a40*/  NOP ;  /* 0x0000000000007918 */ /* 0x000fe20000000000 */
[----:B---3--:R-:W-:-:S13]  /*0a50*/  ISETP.NE.AND P0, PT, R2, 0x5, PT ;  /* 0x000000050200780c */ /* 0x008fda0003f05270 */
[----:B------:R-:W-:Y:S05]  /*0a60*/  @P0 BRA `(.L_x_13) ;  /* 0x0000000000580947 */ /* 0x000fea0003800000 */
[----:B--2---:R-:W2:Y:S01]  /*0a70*/  S2UR UR4, SR_CgaCtaId ;  /* 0x00000000000479c3 */ /* 0x004ea20000008800 */
        /* <DEDUP_REMOVED lines=12> */
[----:B--2---:R3:W2:Y:S01]  /*0b40*/  SYNCS.EXCH.64 URZ, [UR4+0xa0], UR8 ;  /* 0x0000a00804ff75b2 */ /* 0x0046a20008000100 */
[----:B------:R3:W1:Y:S01]  /*0b50*/  SYNCS.EXCH.64 URZ, [UR4+0xc0], UR6 ;  /* 0x0000c00604ff75b2 */ /* 0x0006620008000100 */
[----:B------:R3:W1:Y:S01]  /*0b60*/  SYNCS.EXCH.64 URZ, [UR4+0xa8], UR8 ;  /* 0x0000a80804ff75b2 */ /* 0x0006620008000100 */
[----:B------:R3:W1:Y:S01]  /*0b70*/  SYNCS.EXCH.64 URZ, [UR4+0xc8], UR6 ;  /* 0x0000c80604ff75b2 */ /* 0x0006620008000100 */
[----:B------:R3:W1:Y:S01]  /*0b80*/  SYNCS.EXCH.64 URZ, [UR4+0xb0], UR8 ;  /* 0x0000b00804ff75b2 */ /* 0x0006620008000100 */
[----:B------:R3:W1:Y:S01]  /*0b90*/  SYNCS.EXCH.64 URZ, [UR4+0xd0], UR6 ;  /* 0x0000d00604ff75b2 */ /* 0x0006620008000100 */
[----:B------:R3:W1:Y:S01]  /*0ba0*/  SYNCS.EXCH.64 URZ, [UR4+0xb8], UR8 ;  /* 0x0000b80804ff75b2 */ /* 0x0006620008000100 */
[----:B------:R3:W1:Y:S02]  /*0bb0*/  SYNCS.EXCH.64 URZ, [UR4+0xd8], UR6 ;  /* 0x0000d80604ff75b2 */ /* 0x0006640008000100 */
[----:B---3--:R-:W-:Y:S01]  /*0bc0*/  NOP ;  /* 0x0000000000007918 */ /* 0x008fe20000000000 */
.L_x_13:
        /* <DEDUP_REMOVED lines=13> */
[----:B--2---:R3:W2:Y:S01]  /*0ca0*/  SYNCS.EXCH.64 URZ, [UR4+0xe0], UR6 ;  /* 0x0000e00604ff75b2 */ /* 0x0046a20008000100 */
[----:B------:R3:W1:Y:S01]  /*0cb0*/  SYNCS.EXCH.64 URZ, [UR4+0xf0], UR6 ;  /* 0x0000f00604ff75b2 */ /* 0x0006620008000100 */
[----:B------:R3:W1:Y:S01]  /*0cc0*/  SYNCS.EXCH.64 URZ, [UR4+0xe8], UR6 ;  /* 0x0000e80604ff75b2 */ /* 0x0006620008000100 */
[----:B------:R3:W1:Y:S02]  /*0cd0*/  SYNCS.EXCH.64 URZ, [UR4+0xf8], UR6 ;  /* 0x0000f80604ff75b2 */ /* 0x0006640008000100 */
[----:B---3--:R-:W-:Y:S01]  /*0ce0*/  NOP ;  /* 0x0000000000007918 */ /* 0x008fe20000000000 */
.L_x_14:
[----:B------:R-:W3:Y:S01]  /*0cf0*/  S2UR UR5, SR_CTAID.X ;  /* 0x00000000000579c3 */ /* 0x000ee20000002500 */
[----:B------:R-:W-:-:S05]  /*0d00*/  CS2R.32 R48, SR_CgaSize ;  /* 0x0000000000307805 */ /* 0x000fca0000008a00 */
[----:B------:R-:W-:-:S05]  /*0d10*/  IMAD R48, R48, -0xa0, RZ ;  /* 0xffffff6030307824 */ /* 0x000fca00078e02ff */
[----:B--2---:R-:W-:-:S14]  /*0d20*/  R2UR UR7, R48 ;  /* 0x00000000300772ca */ /* 0x004fdc00000e0000 */
[----:B------:R-:W2:Y:S01]  /*0d30*/  LDCU UR7, c[0x0][UR7+0x2b0] ;  /* 0x00005600070777ac */ /* 0x000ea20008000800 */
[----:B------:R-:W-:Y:S01]  /*0d40*/  NOP ;  /* 0x0000000000007918 */ /* 0x000fe20000000000 */
[----:B------:R-:W-:-:S05]  /*0d50*/  CS2R.32 R48, SR_CgaSize ;  /* 0x0000000000307805 */ /* 0x000fca0000008a00 */
[----:B------:R-:W-:-:S05]  /*0d60*/  IMAD R48, R48, -0xa0, RZ ;  /* 0xffffff6030307824 */ /* 0x000fca00078e02ff */
[----:B------:R-:W-:-:S14]  /*0d70*/  R2UR UR6, R48 ;  /* 0x00000000300672ca */ /* 0x000fdc00000e0000 */
[----:B------:R-:W4:Y:S01]  /*0d80*/  LDCU UR6, c[0x0][UR6+0x2b4] ;  /* 0x00005680060677ac */ /* 0x000f220008000800 */
[----:B------:R-:W1:Y:S08]  /*0d90*/  S2UR UR4, SR_CTAID.Y ;  /* 0x00000000000479c3 */ /* 0x000e700000002600 */
[----:B------:R-:W4:Y:S01]  /*0da0*/  LDC R10, c[0x0][0xb24] ;  /* 0x0002c900ff0a7b82 */ /* 0x000f220000000800 */
[----:B---3--:R-:W-:-:S02]  /*0db0*/  I2FP.F32.U32 R46, UR5 ;  /* 0x00000005002e7c45 */ /* 0x008fc40008201000 */
[----:B------:R-:W-:-:S05]  /*0dc0*/  CS2R.32 R3, SR_CgaSize ;  /* 0x0000000000037805 */ /* 0x000fca0000008a00 */
[----:B------:R-:W-:-:S06]  /*0dd0*/  IMAD R3, R3, -0xa0, RZ ;  /* 0xffffff6003037824 */ /* 0x000fcc00078e02ff */
[----:B------:R-:W3:Y:S01]  /*0de0*/  LDC R3, c[0x0][R3+0x2a0] ;  /* 0x0000a80003037b82 */ /* 0x000ee20000000800 */
[----:B------:R-:W-:Y:S01]  /*0df0*/  MOV R48, UR5 ;  /* 0x0000000500307c02 */ /* 0x000fe20008000f00 */
[----:B--2---:R-:W-:Y:S01]  /*0e00*/  FMUL R46, R46, UR7 ;  /* 0x000000072e2e7c20 */ /* 0x004fe20008400000 */
[----:B-1----:R-:W-:Y:S02]  /*0e10*/  I2FP.F32.U32 R31, UR4 ;  /* 0x00000004001f7c45 */ /* 0x002fe40008201000 */
[----:B------:R-:W-:-:S05]  /*0e20*/  CS2R.32 R2, SR_CgaSize ;  /* 0x0000000000027805 */ /* 0x000fca0000008a00 */
[----:B------:R-:W-:-:S06]  /*0e30*/  IMAD R2, R2, -0xa0, RZ ;  /* 0xffffff6002027824 */ /* 0x000fcc00078e02ff */
[----:B------:R-:W1:Y:S01]  /*0e40*/  LDC R2, c[0x0][R2+0x2a4] ;  /* 0x0000a90002027b82 */ /* 0x000e620000000800 */
[----:B------:R-:W-:Y:S01]  /*0e50*/  MOV R47, UR4 ;  /* 0x00000004002f7c02 */ /* 0x000fe20008000f00 */
[----:B------:R-:W2:Y:S01]  /*0e60*/  F2I.U32.TRUNC.NTZ R46, R46 ;  /* 0x0000002e002e7305 */ /* 0x000ea2000020f000 */
[----:B----4-:R-:W-:-:S05]  /*0e70*/  FMUL R31, R31, UR6 ;  /* 0x000000061f1f7c20 */ /* 0x010fca0008400000 */
[----:B------:R-:W-:Y:S01]  /*0e80*/  BAR.SYNC.DEFER_BLOCKING 0x0 ;  /* 0x0000000000007b1d */ /* 0x000fe20000010000 */
[----:B------:R-:W-:-:S05]  /*0e90*/  ISETP.GE.AND P0, PT, R10, 0x1, PT ;  /* 0x000000010a00780c */ /* 0x000fca0003f06270 */
[----:B------:R-:W4:Y:S02]  /*0ea0*/  F2I.U32.TRUNC.NTZ R31, R31 ;  /* 0x0000001f001f7305 */ /* 0x000f24000020f000 */
[----:B------:R-:W1:Y:S01]  /*0eb0*/  S2UR UR60, SR_CTAID.Z ;  /* 0x00000000003c79c3 */ /* 0x000e620000002700 */
[----:B--2---:R-:W-:-:S05]  /*0ec0*/  IADD3 R46, PT, PT, -R46, RZ, RZ ;  /* 0x000000ff2e2e7210 */ /* 0x004fca0007ffe1ff */
[----:B---3--:R-:W-:Y:S01]  /*0ed0*/  IMAD R46, R3, R46, UR5 ;  /* 0x00000005032e7e24 */ /* 0x008fe2000f8e022e */
[----:B----4-:R-:W-:-:S05]  /*0ee0*/  IADD3 R31, PT, PT, -R31, RZ, RZ ;  /* 0x000000ff1f1f7210 */ /* 0x010fca0007ffe1ff */
[----:B-1----:R-:W-:Y:S01]  /*0ef0*/  IMAD R31, R2, R31, UR4 ;  /* 0x00000004021f7e24 */ /* 0x002fe2000f8e021f */
[----:B------:R-:W-:Y:S06]  /*0f00*/  @!P0 BRA `(.L_x_15) ;  /* 0x0000000000b88947 */ /* 0x000fec0003800000 */
[----:B------:R-:W1:Y:S01]  /*0f10*/  LDC.64 R4, c[0x0][0xb18] ;  /* 0x0002c600ff047b82 */ /* 0x000e620000000a00 */
[----:B------:R-:W-:-:S07]  /*0f20*/  ISETP.NE.AND P0, PT, R10, 0x1, PT ;  /* 0x000000010a00780c */ /* 0x000fce0003f05270 */
[----:B------:R-:W2:Y:S08]  /*0f30*/  LDC R9, c[0x0][0xb0c] ;  /* 0x0002c300ff097b82 */ /* 0x000eb00000000800 */
[----:B------:R-:W3:Y:S08]  /*0f40*/  LDC R12, c[0x0][0x370] ;  /* 0x0000dc00ff0c7b82 */ /* 0x000ef00000000800 */
[----:B------:R-:W4:Y:S01]  /*0f50*/  LDC R11, c[0x0][0x374] ;  /* 0x0000dd00ff0b7b82 */ /* 0x000f220000000800 */
[----:B-1----:R-:W-:-:S07]  /*0f60*/  ISETP.NE.AND P1, PT, R4, 0x1, PT ;  /* 0x000000010400780c */ /* 0x002fce0003f25270 */
[----:B------:R-:W3:Y:S01]  /*0f70*/  LDC.64 R6, c[0x0][0xb10] ;  /* 0x0002c400ff067b82 */ /* 0x000ee20000000a00 */
[----:B--2---:R-:W-:-:S07]  /*0f80*/  ISETP.NE.AND P2, PT, R9, 0x1, PT ;  /* 0x000000010900780c */ /* 0x004fce0003f45270 */
[----:B------:R-:W1:Y:S08]  /*0f90*/  LDC R8, c[0x0][0xb20] ;  /* 0x0002c800ff087b82 */ /* 0x000e700000000800 */
[----:B------:R-:W2:Y:S01]  /*0fa0*/  LDC.64 R2, c[0x0][0xb28] ;  /* 0x0002ca00ff027b82 */ /* 0x000ea20000000a00 */
[----:B----4-:R-:W-:-:S04]  /*0fb0*/  IMAD.HI.U32 R13, R11, R5, RZ ;  /* 0x000000050b0d7227 */ /* 0x010fc800078e00ff */
[----:B------:R-:W-:-:S04]  /*0fc0*/  IMAD.HI.U32 R5, R47, R5, RZ ;  /* 0x000000052f057227 */ /* 0x000fc800078e00ff */
[----:B---3--:R-:W-:-:S05]  /*0fd0*/  IMAD.HI.U32 R14, R12, R6, RZ ;  /* 0x000000060c0e7227 */ /* 0x008fca00078e00ff */
[-C--:B------:R-:W-:Y:S01]  /*0fe0*/  @P2 SHF.R.U32.HI R12, RZ, R7.reuse, R14 ;  /* 0x00000007ff0c2219 */ /* 0x080fe2000001160e */
[C---:B------:R-:W-:Y:S01]  /*0ff0*/  IMAD.HI.U32 R14, R48.reuse, R6, RZ ;  /* 0x00000006300e7227 */ /* 0x040fe200078e00ff */
[-C--:B-1----:R-:W-:Y:S02]  /*1000*/  @P1 SHF.R.U32.HI R11, RZ, R8.reuse, R13 ;  /* 0x00000008ff0b1219 */ /* 0x082fe4000001160d */
[----:B------:R-:W-:Y:S02]  /*1010*/  SHF.R.U32.HI R5, RZ, R8, R5 ;  /* 0x00000008ff057219 */ /* 0x000fe40000011605 */
[----:B------:R-:W-:Y:S02]  /*1020*/  SHF.R.U32.HI R14, RZ, R7, R14 ;  /* 0x00000007ff0e7219 */ /* 0x000fe4000001160e */
[----:B------:R-:W-:Y:S01]  /*1030*/  SEL R5, R47, R5, !P1 ;  /* 0x000000052f057207 */ /* 0x000fe20004800000 */
[----:B--2---:R-:W-:Y:S01]  /*1040*/  IMAD.HI.U32 R13, R11, R2, RZ ;  /* 0x000000020b0d7227 */ /* 0x004fe200078e00ff */
[----:B------:R-:W-:-:S03]  /*1050*/  SEL R14, R48, R14, !P2 ;  /* 0x0000000e300e7207 */ /* 0x000fc60005000000 */
[----:B------:R-:W-:Y:S01]  /*1060*/  IMAD.HI.U32 R6, R12, R2, RZ ;  /* 0x000000020c067227 */ /* 0x000fe200078e00ff */
[----:B------:R-:W-:-:S04]  /*1070*/  @P0 SHF.R.U32.HI R11, RZ, R3, R13 ;  /* 0x00000003ff0b0219 */ /* 0x000fc8000001160d */
[----:B------:R-:W-:Y:S01]  /*1080*/  @P0 SHF.R.U32.HI R12, RZ, R3, R6 ;  /* 0x00000003ff0c0219 */ /* 0x000fe20000011606 */
[----:B------:R-:W-:-:S04]  /*1090*/  IMAD R11, R11, R10, RZ ;  /* 0x0000000a0b0b7224 */ /* 0x000fc800078e02ff */
[----:B------:R-:W-:Y:S01]  /*10a0*/  IMAD R6, R12, R10, RZ ;  /* 0x0000000a0c067224 */ /* 0x000fe200078e02ff */
[----:B------:R-:W-:-:S04]  /*10b0*/  ISETP.GE.AND P1, PT, R5, R11, PT ;  /* 0x0000000b0500720c */ /* 0x000fc80003f26270 */
[----:B------:R-:W-:Y:S01]  /*10c0*/  ISETP.GE.OR P1, PT, R14, R6, P1 ;  /* 0x000000060e00720c */ /* 0x000fe20000f26670 */
[----:B------:R-:W-:-:S05]  /*10d0*/  IMAD.HI.U32 R6, R5, R2, RZ ;  /* 0x0000000205067227 */ /* 0x000fca00078e00ff */
[----:B------:R-:W-:-:S04]  /*10e0*/  SHF.R.U32.HI R6, RZ, R3, R6 ;  /* 0x00000003ff067219 */ /* 0x000fc80000011606 */
[----:B------:R-:W-:-:S03]  /*10f0*/  SEL R6, R5, R6, !P0 ;  /* 0x0000000605067207 */ /* 0x000fc60004000000 */
[----:B------:R-:W-:Y:S01]  /*1100*/  @!P1 IMAD.HI.U32 R7, R14, R2, RZ ;  /* 0x000000020e079227 */ /* 0x000fe200078e00ff */
[----:B------:R-:W-:-:S04]  /*1110*/  IADD3 R2, PT, PT, -R6, RZ, RZ ;  /* 0x000000ff06027210 */ /* 0x000fc80007ffe1ff */
[----:B------:R-:W-:Y:S01]  /*1120*/  @!P1 SHF.R.U32.HI R3, RZ, R3, R7 ;  /* 0x00000003ff039219 */ /* 0x000fe20000011607 */
[----:B------:R-:W-:Y:S01]  /*1130*/  IMAD R2, R10, R2, R5 ;  /* 0x000000020a027224 */ /* 0x000fe200078e0205 */
[----:B------:R-:W-:Y:S02]  /*1140*/  IADD3 R7, PT, PT, -R5, RZ, RZ ;  /* 0x000000ff05077210 */ /* 0x000fe40007ffe1ff */
[----:B------:R-:W-:-:S03]  /*1150*/  @!P1 SEL R3, R14, R3, !P0 ;  /* 0x000000030e039207 */ /* 0x000fc60004000000 */
[----:B------:R-:W-:Y:S02]  /*1160*/  IMAD R7, R4, R7, R47 ;  /* 0x0000000704077224 */ /* 0x000fe400078e022f */
[--C-:B------:R-:W-:Y:S02]  /*1170*/  @!P1 IMAD.IADD R6, R6, 0x1, -R3.reuse ;  /* 0x0000000106069824 */ /* 0x100fe400078e0a03 */
[----:B------:R-:W-:Y:S01]  /*1180*/  @!P1 IMAD R3, R2, R12, R3 ;  /* 0x0000000c02039224 */ /* 0x000fe200078e0203 */
[----:B------:R-:W-:Y:S01]  /*1190*/  IADD3 R2, PT, PT, -R14, RZ, RZ ;  /* 0x000000ff0e027210 */ /* 0x000fe20007ffe1ff */
[----:B------:R-:W-:Y:S02]  /*11a0*/  @!P1 IMAD R5, R6, R10, R14 ;  /* 0x0000000a06059224 */ /* 0x000fe400078e020e */
[----:B------:R-:W-:Y:S02]  /*11b0*/  @!P1 IMAD.MOV.U32 R14, RZ, RZ, R3 ;  /* 0x000000ffff0e9224 */ /* 0x000fe400078e0003 */
[----:B------:R-:W-:-:S02]  /*11c0*/  IMAD R2, R9, R2, R48 ;  /* 0x0000000209027224 */ /* 0x000fc400078e0230 */
[----:B------:R-:W-:Y:S02]  /*11d0*/  IMAD R47, R5, R4, R7 ;  /* 0x00000004052f7224 */ /* 0x000fe400078e0207 */
[----:B------:R-:W-:Y:S02]  /*11e0*/  IMAD R48, R14, R9, R2 ;  /* 0x000000090e307224 */ /* 0x000fe400078e0202 */
.L_x_15:
[----:B------:R-:W1:Y:S01]  /*11f0*/  LDCU UR4, c[0x0][0xb30] ;  /* 0x00016600ff0477ac */ /* 0x000e620008000800 */
[----:B------:R-:W2:Y:S08]  /*1200*/  S2UR UR45, SR_CgaCtaId ;  /* 0x00000000002d79c3 */ /* 0x000eb00000008800 */
[----:B------:R-:W3:Y:S01]  /*1210*/  LDC R22, c[0x0][0xb24] ;  /* 0x0002c900ff167b82 */ /* 0x000ee20000000800 */
[----:B-1----:R-:W-:-:S09]  /*1220*/  UISETP.NE.AND UP1, UPT, UR4, 0x1, UPT ;  /* 0x000000010400788c */ /* 0x002fd2000bf25270 */
[----:B--2---:R-:W-:Y:S05]  /*1230*/  BRA.U UP1, `(.L_x_16) ;  /* 0x0000000101407547 */ /* 0x004fea000b800000 */
[----:B------:R-:W1:Y:S08]  /*1240*/  LDC.64 R4, c[0x0][0xb10] ;  /* 0x0002c400ff047b82 */ /* 0x000e700000000a00 */
[----:B------:R-:W2:Y:S08]  /*1250*/  LDC.64 R2, c[0x0][0xb18] ;  /* 0x0002c600ff027b82 */ /* 0x000eb00000000a00 */
[----:B------:R-:W4:Y:S08]  /*1260*/  LDC R6, c[0x0][0xb20] ;  /* 0x0002c800ff067b82 */ /* 0x000f300000000800 */
[----:B------:R-:W3:Y:S01]  /*1270*/  LDC R7, c[0x0][0xb0c] ;  /* 0x0002c300ff077b82 */ /* 0x000ee20000000800 */
[----:B-1----:R-:W-:-:S05]  /*1280*/  IMAD.HI.U32 R4, R48, R4, RZ ;  /* 0x0000000430047227 */ /* 0x002fca00078e00ff */
[----:B------:R-:W-:Y:S01]  /*1290*/  SHF.R.U32.HI R4, RZ, R5, R4 ;  /* 0x00000005ff047219 */ /* 0x000fe20000011604 */
[----:B--2---:R-:W-:Y:S01]  /*12a0*/  IMAD.HI.U32 R3, R47, R3, RZ ;  /* 0x000000032f037227 */ /* 0x004fe200078e00ff */
[----:B------:R-:W-:-:S04]  /*12b0*/  ISETP.NE.AND P0, PT, R2, 0x1, PT ;  /* 0x000000010200780c */ /* 0x000fc80003f05270 */
[----:B----4-:R-:W-:-:S04]  /*12c0*/  SHF.R.U32.HI R3, RZ, R6, R3 ;  /* 0x00000006ff037219 */ /* 0x010fc80000011603 */
[----:B------:R-:W-:Y:S02]  /*12d0*/  SEL R3, R47, R3, !P0 ;  /* 0x000000032f037207 */ /* 0x000fe40004000000 */
[----:B---3--:R-:W-:-:S04]  /*12e0*/  ISETP.NE.AND P1, PT, R7, 0x1, PT ;  /* 0x000000010700780c */ /* 0x008fc80003f25270 */
[----:B------:R-:W-:-:S05]  /*12f0*/  SEL R4, R48, R4, !P1 ;  /* 0x0000000430047207 */ /* 0x000fca0004800000 */
[----:B------:R-:W-:Y:S02]  /*1300*/  IMAD.IADD R5, R3, 0x1, -R4 ;  /* 0x0000000103057824 */ /* 0x000fe400078e0a04 */
[----:B------:R-:W-:Y:S02]  /*1310*/  IMAD.IADD R3, R4, 0x1, -R3 ;  /* 0x0000000104037824 */ /* 0x000fe400078e0a03 */
[----:B------:R-:W-:Y:S02]  /*1320*/  IMAD R48, R5, R7, R48 ;  /* 0x0000000705307224 */ /* 0x000fe400078e0230 */
[----:B------:R-:W-:-:S07]  /*1330*/  IMAD R47, R3, R2, R47 ;  /* 0x00000002032f7224 */ /* 0x000fce00078e022f */
.L_x_16:
[----:B------:R-:W-:Y:S01]  /*1340*/  BAR.SYNC.DEFER_BLOCKING 0x0 ;  /* 0x0000000000007b1d */ /* 0x000fe20000010000 */
[----:B------:R-:W-:Y:S01]  /*1350*/  UISETP.NE.AND UP1, UPT, UR10, 0x2, UPT ;  /* 0x000000020a00788c */ /* 0x000fe2000bf25270 */
[----:B------:R-:W-:Y:S02]  /*1360*/  ISETP.NE.OR P5, PT, R0, 0x2, !P5 ;  /* 0x000000020000780c */ /* 0x000fe40006fa5670 */
[----:B------:R-:W-:-:S06]  /*1370*/  LOP3.LUT R2, R61, 0x1f, RZ, 0xc0, !PT ;  /* 0x0000001f3d027812 */ /* 0x000fcc00078ec0ff */
[----:B------:R-:W-:Y:S05]  /*1380*/  BRA.U UP1, `(.L_x_17) ;  /* 0x0000001501a87547 */ /* 0x000fea000b800000 */
[----:B------:R-:W1:Y:S01]  /*1390*/  LDCU UR6, c[0x0][0x38c] ;  /* 0x00007180ff0677ac */ /* 0x000e620008000800 */
[----:B------:R-:W2:Y:S01]  /*13a0*/  LDC R8, c[0x0][0x370] ;  /* 0x0000dc00ff087b82 */ /* 0x000ea20000000800 */
[----:B------:R-:W-:Y:S01]  /*13b0*/  PLOP3.LUT P1, PT, PT, PT, UP2, 0x80, 0x8 ;  /* 0x000000000008781c */ /* 0x000fe20003f2f028 */
[----:B------:R-:W-:Y:S01]  /*13c0*/  IMAD.MOV.U32 R15, RZ, RZ, 0x1 ;  /* 0x00000001ff0f7424 */ /* 0x000fe200078e00ff */
[----:B------:R-:W-:Y:S01]  /*13d0*/  ISETP.EQ.OR P4, PT, R2, RZ, P5 ;  /* 0x000000ff0200720c */ /* 0x000fe20002f82670 */
[----:B------:R-:W-:Y:S01]  /*13e0*/  IMAD.MOV.U32 R14, RZ, RZ, RZ ;  /* 0x000000ffff0e7224 */ /* 0x000fe200078e00ff */
[----:B------:R-:W-:Y:S02]  /*13f0*/  PLOP3.LUT P1, PT, P1, PT, PT, 0x8, 0x80 ;  /* 0x000000000080781c */ /* 0x000fe40000f2e170 */
[----:B------:R-:W-:Y:S01]  /*1400*/  CS2R R12, SRZ ;  /* 0x00000000000c7805 */ /* 0x000fe2000001ff00 */
[----:B------:R-:W-:Y:S01]  /*1410*/  IMAD.MOV.U32 R11, RZ, RZ, 0x1 ;  /* 0x00000001ff0b7424 */ /* 0x000fe200078e00ff */
[----:B------:R-:W4:Y:S01]  /*1420*/  LDC R0, c[0x0][0x374] ;  /* 0x0000dd00ff007b82 */ /* 0x000f220000000800 */
[----:B------:R-:W2:Y:S01]  /*1430*/  LDCU.64 UR38, c[0x0][0x348] ;  /* 0x00006900ff2677ac */ /* 0x000ea20008000a00 */
[----:B------:R-:W-:Y:S01]  /*1440*/  UMOV UR23, URZ ;  /* 0x000000ff00177c82 */ /* 0x000fe20008000000 */
[----:B-1----:R-:W-:-:S02]  /*1450*/  UIADD3 UR5, UPT, UPT, UR6, 0xff, URZ ;  /* 0x000000ff06057890 */ /* 0x002fc4000fffe0ff */
[----:B------:R-:W-:Y:S02]  /*1460*/  UIADD3 UR53, UPT, UPT, UR6, 0x1fe, URZ ;  /* 0x000001fe06357890 */ /* 0x000fe4000fffe0ff */
[----:B------:R-:W-:-:S04]  /*1470*/  USHF.R.S32.HI UR4, URZ, 0x1f, UR5 ;  /* 0x0000001fff047899 */ /* 0x000fc80008011405 */
[----:B------:R-:W-:-:S04]  /*1480*/  ULEA.HI UR4, UR4, UR5, URZ, 0x8 ;  /* 0x0000000504047291 */ /* 0x000fc8000f8f40ff */
[----:B------:R-:W-:Y:S02]  /*1490*/  USHF.R.S32.HI UR46, URZ, 0x8, UR4 ;  /* 0x00000008ff2e7899 */ /* 0x000fe40008011404 */
[----:B------:R-:W-:Y:S02]  /*14a0*/  UIADD3 UR4, UPT, UPT, UR6, -0x1, URZ ;  /* 0xffffffff06047890 */ /* 0x000fe4000fffe0ff */
[----:B------:R-:W-:Y:S02]  /*14b0*/  UISETP.LT.U32.AND UP0, UPT, UR46, 0x5, UPT ;  /* 0x000000052e00788c */ /* 0x000fe4000bf01070 */
[----:B------:R-:W-:Y:S02]  /*14c0*/  UISETP.GE.U32.AND UP1, UPT, UR4, -0x1ff, UPT ;  /* 0xfffffe010400788c */ /* 0x000fe4000bf26070 */
[----:B------:R-:W-:-:S04]  /*14d0*/  USEL UR37, UR46, 0x5, UP0 ;  /* 0x000000052e257887 */ /* 0x000fc80008000000 */
[----:B------:R-:W-:Y:S02]  /*14e0*/  UIADD3 UR29, UPT, UPT, UR37, -0x1, URZ ;  /* 0xffffffff251d7890 */ /* 0x000fe4000fffe0ff */
[----:B------:R-:W-:-:S03]  /*14f0*/  UIADD3 UR47, UPT, UPT, UR46, -UR37, URZ ;  /* 0x800000252e2f7290 */ /* 0x000fc6000fffe0ff */
[----:B------:R-:W-:-:S04]  /*1500*/  @UP1 UIADD3 UR29, UPT, UPT, UR37, URZ, URZ ;  /* 0x000000ff251d1290 */ /* 0x000fc8000fffe0ff */
[----:B--2---:R-:W-:-:S12]  /*1510*/  UIADD3 UR29, UPT, UPT, UR29, 0x1, URZ ;  /* 0x000000011d1d7890 */ /* 0x004fd8000fffe0ff */
.L_x_39:
[----:B------:R-:W-:Y:S01]  /*1520*/  UISETP.NE.AND UP0, UPT, UR45, URZ, UPT ;  /* 0x000000ff2d00728c */ /* 0x000fe2000bf05270 */
[----:B------:R-:W1:Y:S08]  /*1530*/  S2UR UR45, SR_CgaCtaId ;  /* 0x00000000002d79c3 */ /* 0x000e700000008800 */
[----:B------:R-:W-:Y:S05]  /*1540*/  BRA.U UP0, `(.L_x_18) ;  /* 0x0000000100347547 */ /* 0x000fea000b800000 */
[----:B------:R-:W2:Y:S01]  /*1550*/  S2R R2, SR_CgaCtaId ;  /* 0x0000000000027919 */ /* 0x000ea20000008800 */
[----:B------:R-:W-:-:S04]  /*1560*/  MOV R3, 0x400 ;  /* 0x0000040000037802 */ /* 0x000fc80000000f00 */
[----:B--2---:R-:W-:Y:S02]  /*1570*/  LEA R2, R2, R3, 0x18 ;  /* 0x0000000302027211 */ /* 0x004fe400078ec0ff */
[----:B------:R-:W-:-:S03]  /*1580*/  SHF.L.U32 R3, R11, 0x1f, RZ ;  /* 0x0000001f0b037819 */ /* 0x000fc600000006ff */
[----:B------:R-:W-:-:S04]  /*1590*/  IMAD R2, R12, 0x8, R2 ;  /* 0x000000080c027824 */ /* 0x000fc800078e0202 */
[----:B------:R-:W2:Y:S02]  /*15a0*/  SYNCS.PHASECHK.TRANS64.TRYWAIT P0, [R2+URZ+0xf0], R3 ;  /* 0x0000f003020075a7 */ /* 0x000ea400080011ff */
[----:B--2---:R-:W-:Y:S05]  /*15b0*/  @!P0 BRA `(.L_x_19) ;  /* 0x0000005000848947 */ /* 0x004fea0003800000 */
.L_x_107:
[----:B------:R-:W-:Y:S01]  /*15c0*/  VIADD R12, R12, 0x1 ;  /* 0x000000010c0c7836 */ /* 0x000fe20000000000 */
[----:B------:R2:W-:Y:S04]  /*15d0*/  SYNCS.ARRIVE.TRANS64.A1T0 RZ, [R2+URZ+0xe0], RZ ;  /* 0x0000e0ff02ff79a7 */ /* 0x0005e800081000ff */
[----:B------:R-:W-:-:S04]  /*15e0*/  ISETP.NE.AND P0, PT, R12, 0x2, PT ;  /* 0x000000020c00780c */ /* 0x000fc80003f05270 */
[----:B------:R-:W-:Y:S02]  /*15f0*/  SEL R12, R12, RZ, P0 ;  /* 0x000000ff0c0c7207 */ /* 0x000fe40000000000 */
[----:B--2---:R-:W-:-:S04]  /*1600*/  SEL R2, RZ, 0x1, P0 ;  /* 0x00000001ff027807 */ /* 0x004fc80000000000 */
[----:B------:R-:W-:-:S07]  /*1610*/  LOP3.LUT R11, R11, R2, RZ, 0x3c, !PT ;  /* 0x000000020b0b7212 */ /* 0x000fce00078e3cff */
.L_x_18:
[----:B------:R-:W-:Y:S01]  /*1620*/  UMOV UR13, 0x400 ;  /* 0x00000400000d7882 */ /* 0x000fe20000000000 */
[----:B------:R-:W-:Y:S01]  /*1630*/  SHF.L.U32 R2, R15, 0x1f, RZ ;  /* 0x0000001f0f027819 */ /* 0x000fe200000006ff */
[----:B-1----:R-:W-:Y:S01]  /*1640*/  ULEA UR13, UR45, UR13, 0x18 ;  /* 0x0000000d2d0d7291 */ /* 0x002fe2000f8ec0ff */
[----:B------:R-:W-:Y:S01]  /*1650*/  R2UR UR59, R48 ;  /* 0x00000000303b72ca */ /* 0x000fe200000e0000 */
[----:B------:R-:W-:Y:S01]  /*1660*/  UISETP.GE.U32.AND UP0, UPT, UR53, 0x1ff, UPT ;  /* 0x000001ff3500788c */ /* 0x000fe2000bf06070 */
[----:B------:R-:W-:Y:S01]  /*1670*/  R2UR UR27, R47 ;  /* 0x000000002f1b72ca */ /* 0x000fe200000e0000 */
[----:B------:R-:W-:Y:S01]  /*1680*/  ULEA UR4, UR23, UR13, 0x3 ;  /* 0x0000000d17047291 */ /* 0x000fe2000f8e18ff */
[----:B------:R-:W-:-:S08]  /*1690*/  UMOV UR21, URZ ;  /* 0x000000ff00157c82 */ /* 0x000fd00008000000 */
[----:B------:R1:W2:Y:S01]  /*16a0*/  SYNCS.PHASECHK.TRANS64.TRYWAIT P2, [UR4+0x28], R2 ;  /* 0x00002802ff0075a7 */ /* 0x0002a20008041104 */
[----:B------:R-:W-:Y:S02]  /*16b0*/  USHF.L.U32 UR59, UR59, 0x6, URZ ;  /* 0x000000063b3b7899 */ /* 0x000fe400080006ff */
[----:B------:R-:W-:Y:S01]  /*16c0*/  USHF.L.U32 UR27, UR27, 0x4, URZ ;  /* 0x000000041b1b7899 */ /* 0x000fe200080006ff */
[----:B------:R-:W-:Y:S11]  /*16d0*/  BRA.U !UP0, `(.L_x_20) ;  /* 0x0000000508407547 */ /* 0x000ff6000b800000 */
[----:B------:R-:W-:Y:S01]  /*16e0*/  UMOV UR22, URZ ;  /* 0x000000ff00167c82 */ /* 0x000fe20008000000 */
[----:B------:R-:W-:-:S05]  /*16f0*/  UMOV UR6, UR23 ;  /* 0x0000001700067c82 */ /* 0x000fca0008000000 */
.L_x_27:
[----:B------:R-:W-:Y:S01]  /*1700*/  ULEA UR57, UR6, UR13, 0x3 ;  /* 0x0000000d06397291 */ /* 0x000fe2000f8e18ff */
[----:B--2---:R-:W-:Y:S01]  /*1710*/  @!P5 MOV R3, 0xa000 ;  /* 0x0000a0000003d802 */ /* 0x004fe20000000f00 */
[----:B--2---:R-:W-:Y:S10]  /*1720*/  @P2 BRA `(.L_x_21) ;  /* 0x00000000000c2947 */ /* 0x004ff40003800000 */
[----:B------:R-:W-:-:S04]  /*1730*/  SHF.L.U32 R4, R15, 0x1f, RZ ;  /* 0x0000001f0f047819 */ /* 0x000fc800000006ff */
[----:B------:R-:W2:Y:S02]  /*1740*/  SYNCS.PHASECHK.TRANS64.TRYWAIT P0, [UR57+0x28], R4 ;  /* 0x00002804ff0075a7 */ /* 0x000ea40008001139 */
[----:B--2---:R-:W-:Y:S05]  /*1750*/  @!P0 BRA `(.L_x_22) ;  /* 0x0000005000308947 */ /* 0x004fea0003800000 */
.L_x_21:
[----:B------:R2:W-:Y:S01]  /*1760*/  @!P5 SYNCS.ARRIVE.TRANS64 RZ, [UR57], R3 ;  /* 0x00000003ffffd9a7 */ /* 0x0005e20008000039 */
[----:B------:R-:W-:Y:S04]  /*1770*/  BSSY.RECONVERGENT B0, `(.L_x_23) ;  /* 0x0000003000007945 */ /* 0x000fe80003800200 */
[----:B------:R-:W-:Y:S05]  /*1780*/  @P4 BRA `(.L_x_24) ;  /* 0x0000000000044947 */ /* 0x000fea0003800000 */
[----:B------:R-:W-:Y:S05]  /*1790*/  BPT.TRAP 0x1 ;  /* 0x000000040000795c */ /* 0x000fea0000300000 */
.L_x_24:
[----:B------:R-:W-:Y:S05]  /*17a0*/  BSYNC.RECONVERGENT B0 ;  /* 0x0000000000007941 */ /* 0x000fea0003800200 */
.L_x_23:
[----:B------:R-:W-:Y:S01]  /*17b0*/  UIADD3 UR4, UPT, UPT, UR6, 0x1, URZ ;  /* 0x0000000106047890 */ /* 0x000fe2000fffe0ff */
[----:B------:R-:W-:Y:S01]  /*17c0*/  BSSY.RECONVERGENT B0, `(.L_x_25) ;  /* 0x000003c000007945 */ /* 0x000fe20003800200 */
[----:B------:R-:W-:Y:S02]  /*17d0*/  ELECT P0, URZ, PT ;  /* 0x0000000000ff782f */ /* 0x000fe40003800000 */
[----:B------:R-:W-:-:S04]  /*17e0*/  UISETP.NE.AND UP0, UPT, UR4, 0x5, UPT ;  /* 0x000000050400788c */ /* 0x000fc8000bf05270 */
[----:B------:R-:W-:Y:S02]  /*17f0*/  USEL UR5, URZ, 0x1, UP0 ;  /* 0x00000001ff057887 */ /* 0x000fe40008000000 */
[----:B------:R-:W-:-:S04]  /*1800*/  USEL UR23, UR4, URZ, UP0 ;  /* 0x000000ff04177287 */ /* 0x000fc80008000000 */
[----:B------:R-:W-:Y:S01]  /*1810*/  ULEA UR4, UR23, UR13, 0x3 ;  /* 0x0000000d17047291 */ /* 0x000fe2000f8e18ff */
[----:B------:R-:W-:-:S04]  /*1820*/  LOP3.LUT R15, R15, UR5, RZ, 0x3c, !PT ;  /* 0x000000050f0f7c12 */ /* 0x000fc8000f8e3cff */
[----:B-1----:R-:W-:-:S04]  /*1830*/  SHF.L.U32 R2, R15, 0x1f, RZ ;  /* 0x0000001f0f027819 */ /* 0x002fc800000006ff */
[----:B------:R1:W1:Y:S01]  /*1840*/  SYNCS.PHASECHK.TRANS64.TRYWAIT P2, [UR4+0x28], R2 ;  /* 0x00002802ff0075a7 */ /* 0x0002620008041104 */
[----:B------:R-:W-:Y:S05]  /*1850*/  @!P0 BRA `(.L_x_26) ;  /* 0x0000000000c88947 */ /* 0x000fea0003800000 */
[----:B------:R-:W-:Y:S02]  /*1860*/  ULEA UR32, UR6, UR13, 0xf ;  /* 0x0000000d06207291 */ /* 0x000fe4000f8e78ff */
[----:B------:R-:W-:Y:S02]  /*1870*/  UIADD3 UR4, UP1, UPT, UR38, 0x80, URZ ;  /* 0x0000008026047890 */ /* 0x000fe4000ff3e0ff */
[----:B------:R-:W-:Y:S02]  /*1880*/  USHF.L.U32 UR58, UR22, 0x8, URZ ;  /* 0x00000008163a7899 */ /* 0x000fe400080006ff */
[----:B------:R-:W-:Y:S02]  /*1890*/  ULEA UR7, UR6, UR13, 0xd ;  /* 0x0000000d06077291 */ /* 0x000fe4000f8e68ff */
[----:B------:R-:W-:Y:S02]  /*18a0*/  UIADD3 UR14, UP0, UPT, UR38, 0x180, URZ ;  /* 0x00000180260e7890 */ /* 0x000fe4000ff1e0ff */
[----:B------:R-:W-:-:S02]  /*18b0*/  UIADD3.X UR5, UPT, UPT, URZ, UR39, URZ, UP1, !UPT ;  /* 0x00000027ff057290 */ /* 0x000fc40008ffe4ff */
[----:B------:R-:W-:Y:S02]  /*18c0*/  UIADD3 UR56, UPT, UPT, UR32, 0x1300, URZ ;  /* 0x0000130020387890 */ /* 0x000fe4000fffe0ff */
[----:B------:R-:W-:Y:S02]  /*18d0*/  UIADD3 UR50, UPT, UPT, UR58, 0x40, URZ ;  /* 0x000000403a327890 */ /* 0x000fe4000fffe0ff */
[----:B------:R-:W-:Y:S02]  /*18e0*/  UIADD3 UR48, UPT, UPT, UR32, 0x3300, URZ ;  /* 0x0000330020307890 */ /* 0x000fe4000fffe0ff */
[----:B------:R-:W-:Y:S02]  /*18f0*/  UIADD3 UR42, UPT, UPT, UR58, 0x80, URZ ;  /* 0x000000803a2a7890 */ /* 0x000fe4000fffe0ff */
[----:B------:R-:W-:Y:S02]  /*1900*/  UIADD3 UR40, UPT, UPT, UR32, 0x5300, URZ ;  /* 0x0000530020287890 */ /* 0x000fe4000fffe0ff */
[----:B------:R-:W-:-:S02]  /*1910*/  UIADD3 UR34, UPT, UPT, UR58, 0xc0, URZ ;  /* 0x000000c03a227890 */ /* 0x000fc4000fffe0ff */
[----:B------:R-:W-:Y:S02]  /*1920*/  UIADD3 UR32, UPT, UPT, UR32, 0x7300, URZ ;  /* 0x0000730020207890 */ /* 0x000fe4000fffe0ff */
[----:B------:R-:W-:Y:S02]  /*1930*/  UIADD3.X UR15, UPT, UPT, URZ, UR39, URZ, UP0, !UPT ;  /* 0x00000027ff0f7290 */ /* 0x000fe400087fe4ff */
[----:B------:R-:W-:Y:S02]  /*1940*/  UIADD3 UR24, UPT, UPT, UR7, 0x29300, URZ ;  /* 0x0002930007187890 */ /* 0x000fe4000fffe0ff */
[----:B------:R-:W-:Y:S01]  /*1950*/  UIADD3 UR8, UPT, UPT, UR7, 0x29b00, URZ ;  /* 0x00029b0007087890 */ /* 0x000fe2000fffe0ff */
[----:B------:R-:W-:Y:S01]  /*1960*/  UMOV UR30, 0x0 ;  /* 0x00000000001e7882 */ /* 0x000fe20000000000 */
[----:B------:R-:W-:Y:S01]  /*1970*/  UMOV UR31, 0x10000000 ;  /* 0x10000000001f7882 */ /* 0x000fe20000000000 */
[----:B------:R-:W-:Y:S01]  /*1980*/  UMOV UR49, UR57 ;  /* 0x0000003900317c82 */ /* 0x000fe20008000000 */
[----:B------:R-:W-:Y:S01]  /*1990*/  UMOV UR51, UR59 ;  /* 0x0000003b00337c82 */ /* 0x000fe20008000000 */
[----:B------:R-:W-:Y:S01]  /*19a0*/  UMOV UR52, UR60 ;  /* 0x0000003c00347c82 */ /* 0x000fe20008000000 */
[----:B------:R-:W-:Y:S01]  /*19b0*/  UMOV UR41, UR57 ;  /* 0x0000003900297c82 */ /* 0x000fe20008000000 */
[----:B------:R-:W-:Y:S01]  /*19c0*/  UMOV UR43, UR59 ;  /* 0x0000003b002b7c82 */ /* 0x000fe20008000000 */
[----:B------:R-:W-:Y:S01]  /*19d0*/  UMOV UR44, UR60 ;  /* 0x0000003c002c7c82 */ /* 0x000fe20008000000 */
[----:B------:R-:W-:Y:S01]  /*19e0*/  UTMALDG.3D [UR56], [UR4], desc[UR30] ;  /* 0x00001e38040075b4 */ /* 0x000fe20008011000 */
[----:B------:R-:W-:Y:S01]  /*19f0*/  UMOV UR33, UR57 ;  /* 0x0000003900217c82 */ /* 0x000fe20008000000 */
        /* <DEDUP_REMOVED lines=10> */
[----:B------:R-:W-:Y:S01]  /*1aa0*/  UIADD3 UR16, UPT, UPT, UR7, 0x2a300, URZ ;  /* 0x0002a30007107890 */ /* 0x000fe2000fffe0ff */
[----:B------:R-:W-:Y:S01]  /*1ab0*/  UMOV UR17, UR57 ;  /* 0x0000003900117c82 */ /* 0x000fe20008000000 */
[----:B------:R-:W-:Y:S01]  /*1ac0*/  UMOV UR19, UR27 ;  /* 0x0000001b00137c82 */ /* 0x000fe20008000000 */
[----:B------:R-:W-:Y:S01]  /*1ad0*/  UTMALDG.3D [UR40], [UR4], desc[UR30] ;  /* 0x00001e28040075b4 */ /* 0x000fe20008011000 */
[----:B------:R-:W-:Y:S01]  /*1ae0*/  UMOV UR20, UR60 ;  /* 0x0000003c00147c82 */ /* 0x000fe20008000000 */
[----:B------:R-:W-:Y:S01]  /*1af0*/  UMOV UR18, UR42 ;  /* 0x0000002a00127c82 */ /* 0x000fe20008000000 */
[----:B------:R-:W-:Y:S01]  /*1b00*/  UTMALDG.3D [UR32], [UR4], desc[UR30] ;  /* 0x00001e20040075b4 */ /* 0x000fe20008011000 */
[----:B------:R-:W-:Y:S01]  /*1b10*/  UTMALDG.3D [UR24], [UR14], desc[UR30] ;  /* 0x00001e180e0075b4 */ /* 0x000fe20008011000 */
[----:B------:R2:W-:Y:S01]  /*1b20*/  UTMALDG.3D [UR8], [UR14], desc[UR30] ;  /* 0x00001e080e0075b4 */ /* 0x0005e20008011000 */
[----:B------:R1:W-:Y:S01]  /*1b30*/  UTMALDG.3D [UR16], [UR14], desc[UR30] ;  /* 0x00001e100e0075b4 */ /* 0x0003e20008011000 */
[----:B--2---:R-:W-:Y:S01]  /*1b40*/  UIADD3 UR8, UPT, UPT, UR7, 0x2ab00, URZ ;  /* 0x0002ab0007087890 */ /* 0x004fe2000fffe0ff */
[----:B------:R-:W-:-:S08]  /*1b50*/  UMOV UR10, UR34 ;  /* 0x00000022000a7c82 */ /* 0x000fd00008000000 */
[----:B------:R2:W-:Y:S02]  /*1b60*/  UTMALDG.3D [UR8], [UR14], desc[UR30] ;  /* 0x00001e080e0075b4 */ /* 0x0005e40008011000 */
[----:B--2---:R-:W-:Y:S01]  /*1b70*/  NOP ;  /* 0x0000000000007918 */ /* 0x004fe20000000000 */
.L_x_26:
[----:B-1----:R-:W-:Y:S05]  /*1b80*/  BSYNC.RECONVERGENT B0 ;  /* 0x0000000000007941 */ /* 0x002fea0003800200 */
.L_x_25:
[----:B------:R-:W-:Y:S01]  /*1b90*/  UIADD3 UR22, UPT, UPT, UR22, 0x1, URZ ;  /* 0x0000000116167890 */ /* 0x000fe2000fffe0ff */
[----:B------:R-:W-:Y:S01]  /*1ba0*/  UMOV UR6, UR23 ;  /* 0x0000001700067c82 */ /* 0x000fe20008000000 */
[----:B------:R-:W-:Y:S02]  /*1bb0*/  UMOV UR21, UR29 ;  /* 0x0000001d00157c82 */ /* 0x000fe40008000000 */
[----:B------:R-:W-:-:S09]  /*1bc0*/  UISETP.NE.AND UP0, UPT, UR22, UR29, UPT ;  /* 0x0000001d1600728c */ /* 0x000fd2000bf05270 */
[----:B------:R-:W-:Y:S05]  /*1bd0*/  BRA.U UP0, `(.L_x_27) ;  /* 0xfffffff900c87547 */ /* 0x000fea000b83ffff */
.L_x_20:
[----:B------:R-:W-:Y:S01]  /*1be0*/  ULEA UR4, UR23, UR13, 0x3 ;  /* 0x0000000d17047291 */ /* 0x000fe2000f8e18ff */
[----:B-1----:R-:W-:Y:S01]  /*1bf0*/  SHF.L.U32 R2, R15, 0x1f, RZ ;  /* 0x0000001f0f027819 */ /* 0x002fe200000006ff */
[----:B------:R-:W-:Y:S01]  /*1c00*/  @!P1 SYNCS.ARRIVE.TRANS64.A1T0 RZ, [UR13+0x78], RZ ;  /* 0x000078ffffff99a7 */ /* 0x000fe2000810000d */
[----:B------:R-:W-:-:S06]  /*1c10*/  UISETP.GT.AND UP0, UPT, UR46, UR37, UPT ;  /* 0x000000252e00728c */ /* 0x000fcc000bf04270 */
[----:B------:R1:W1:Y:S03]  /*1c20*/  SYNCS.PHASECHK.TRANS64.TRYWAIT P1, [UR4+0x28], R2 ;  /* 0x00002802ff0075a7 */ /* 0x0002660008021104 */
[----:B------:R-:W-:Y:S05]  /*1c30*/  BRA.U !UP0, `(.L_x_28) ;  /* 0x00000005083c7547 */ /* 0x000fea000b800000 */
[----:B------:R-:W-:Y:S01]  /*1c40*/  UIADD3 UR22, UPT, UPT, UR47, UR21, URZ ;  /* 0x000000152f167290 */ /* 0x000fe2000fffe0ff */
[----:B------:R-:W-:-:S11]  /*1c50*/  UMOV UR6, UR23 ;  /* 0x0000001700067c82 */ /* 0x000fd60008000000 */
.L_x_35:
[----:B------:R-:W-:Y:S01]  /*1c60*/  ULEA UR57, UR6, UR13, 0x3 ;  /* 0x0000000d06397291 */ /* 0x000fe2000f8e18ff */
[----:B--2---:R-:W-:Y:S01]  /*1c70*/  @!P5 MOV R3, 0xa000 ;  /* 0x0000a0000003d802 */ /* 0x004fe20000000f00 */
[----:B-1----:R-:W-:Y:S10]  /*1c80*/  @P1 BRA `(.L_x_29) ;  /* 0x00000000000c1947 */ /* 0x002ff40003800000 */
[----:B------:R-:W-:-:S04]  /*1c90*/  SHF.L.U32 R4, R15, 0x1f, RZ ;  /* 0x0000001f0f047819 */ /* 0x000fc800000006ff */
[----:B------:R-:W1:Y:S02]  /*1ca0*/  SYNCS.PHASECHK.TRANS64.TRYWAIT P0, [UR57+0x28], R4 ;  /* 0x00002804ff0075a7 */ /* 0x000e640008001139 */
[----:B-1----:R-:W-:Y:S05]  /*1cb0*/  @!P0 BRA `(.L_x_30) ;  /* 0x0000004800f08947 */ /* 0x002fea0003800000 */
.L_x_29:
[----:B------:R2:W-:Y:S01]  /*1cc0*/  @!P5 SYNCS.ARRIVE.TRANS64 RZ, [UR57], R3 ;  /* 0x00000003ffffd9a7 */ /* 0x0005e20008000039 */
[----:B------:R-:W-:Y:S04]  /*1cd0*/  BSSY.RECONVERGENT B0, `(.L_x_31) ;  /* 0x0000003000007945 */ /* 0x000fe80003800200 */
[----:B------:R-:W-:Y:S05]  /*1ce0*/  @P4 BRA `(.L_x_32) ;  /* 0x0000000000044947 */ /* 0x000fea0003800000 */
[----:B------:R-:W-:Y:S05]  /*1cf0*/  BPT.TRAP 0x1 ;  /* 0x000000040000795c */ /* 0x000fea0000300000 */
.L_x_32:
[----:B------:R-:W-:Y:S05]  /*1d00*/  BSYNC.RECONVERGENT B0 ;  /* 0x0000000000007941 */ /* 0x000fea0003800200 */
.L_x_31:
        /* <DEDUP_REMOVED lines=61> */
.L_x_34:
[----:B-1----:R-:W-:Y:S05]  /*20e0*/  BSYNC.RECONVERGENT B0 ;  /* 0x0000000000007941 */ /* 0x002fea0003800200 */
.L_x_33:
[----:B------:R-:W-:Y:S01]  /*20f0*/  UIADD3 UR21, UPT, UPT, UR21, 0x1, URZ ;  /* 0x0000000115157890 */ /* 0x000fe2000fffe0ff */
[----:B------:R-:W-:-:S03]  /*2100*/  UMOV UR6, UR23 ;  /* 0x0000001700067c82 */ /* 0x000fc60008000000 */
[----:B------:R-:W-:-:S09]  /*2110*/  UISETP.NE.AND UP0, UPT, UR21, UR22, UPT ;  /* 0x000000161500728c */ /* 0x000fd2000bf05270 */
[----:B------:R-:W-:Y:S05]  /*2120*/  BRA.U UP0, `(.L_x_35) ;  /* 0xfffffff900cc7547 */ /* 0x000fea000b83ffff */
.L_x_28:
[C---:B-1----:R-:W-:Y:S01]  /*2130*/  LEA R2, R14.reuse, UR13, 0x3 ;  /* 0x0000000d0e027c11 */ /* 0x042fe2000f8e18ff */
[----:B------:R-:W-:Y:S01]  /*2140*/  NOP ;  /* 0x0000000000007918 */ /* 0x000fe20000000000 */
[----:B--2---:R-:W-:Y:S02]  /*2150*/  SHF.L.U32 R3, R13, 0x1f, RZ ;  /* 0x0000001f0d037819 */ /* 0x004fe400000006ff */
[----:B------:R-:W-:Y:S02]  /*2160*/  LEA R4, R14, UR13, 0x4 ;  /* 0x0000000d0e047c11 */ /* 0x000fe4000f8e20ff */
[----:B------:R-:W1:Y:S02]  /*2170*/  SYNCS.PHASECHK.TRANS64.TRYWAIT P0, [R2+URZ+0x80], R3 ;  /* 0x00008003020075a7 */ /* 0x000e6400080011ff */
[----:B-1----:R-:W-:Y:S05]  /*2180*/  @!P0 BRA `(.L_x_36) ;  /* 0x0000004400d48947 */ /* 0x002fea0003800000 */
.L_x_110:
[----:B------:R-:W2:Y:S01]  /*2190*/  LDS.128 R4, [R4+0x110] ;  /* 0x0001100004047984 */ /* 0x000ea20000000c00 */
[----:B---3--:R-:W-:Y:S01]  /*21a0*/  ISETP.GE.AND P0, PT, R22, 0x1, PT ;  /* 0x000000011600780c */ /* 0x008fe20003f06270 */
[----:B-1----:R-:W-:Y:S01]  /*21b0*/  VIADD R2, R2, 0x90 ;  /* 0x0000009002027836 */ /* 0x002fe20000000000 */
[----:B------:R-:W-:Y:S01]  /*21c0*/  @!PT LDS RZ, [RZ] ;  /* 0x00000000fffff984 */ /* 0x000fe20000000800 */
[----:B------:R-:W-:Y:S01]  /*21d0*/  @!PT LDS RZ, [RZ] ;  /* 0x00000000fffff984 */ /* 0x000fe20000000800 */
[----:B------:R-:W-:Y:S01]  /*21e0*/  @!PT LDS RZ, [RZ] ;  /* 0x00000000fffff984 */ /* 0x000fe20000000800 */
[----:B------:R-:W-:Y:S01]  /*21f0*/  @!PT LDS RZ, [RZ] ;  /* 0x00000000fffff984 */ /* 0x000fe20000000800 */
[----:B------:R1:W-:Y:S06]  /*2200*/  MEMBAR.ALL.CTA ;  /* 0x0000000000007992 */ /* 0x0003ec0000008000 */
[----:B-1----:R-:W1:Y:S01]  /*2210*/  FENCE.VIEW.ASYNC.S ;  /* 0x00000000000073c6 */ /* 0x002e620000000000 */
[----:B------:R-:W-:-:S04]  /*2220*/  PRMT R2, RZ, 0x654, R2 ;  /* 0x00000654ff027816 */ /* 0x000fc80000000002 */
[----:B-1----:R1:W-:Y:S01]  /*2230*/  SYNCS.ARRIVE.TRANS64.RED.A1T0 RZ, [R2+URZ], RZ ;  /* 0x000000ff02ff79a7 */ /* 0x0023e200081004ff */
[----:B--2---:R-:W-:-:S13]  /*2240*/  LOP3.LUT P2, RZ, R6, 0x1, RZ, 0xc0, !PT ;  /* 0x0000000106ff7812 */ /* 0x004fda000784c0ff */
[----:B------:R-:W-:Y:S01]  /*2250*/  @P2 SHF.R.U32.HI R3, RZ, 0x10, R5 ;  /* 0x00000010ff032819 */ /* 0x000fe20000011605 */
[----:B------:R-:W-:Y:S01]  /*2260*/  VOTEU.ANY UP0, P2 ;  /* 0x0000000000ff7886 */ /* 0x000fe20001000100 */
[----:B------:R-:W-:Y:S02]  /*2270*/  @P2 MOV R10, R4 ;  /* 0x00000004000a2202 */ /* 0x000fe40000000f00 */
[----:B------:R-:W-:Y:S02]  /*2280*/  @P2 R2UR.BROADCAST UR4, R3 ;  /* 0x00000000030422ca */ /* 0x000fe400008e0000 */
[----:B------:R-:W-:-:S11]  /*2290*/  @P2 LOP3.LUT R9, R5, 0xffff, RZ, 0xc0, !PT ;  /* 0x0000ffff05092812 */ /* 0x000fd600078ec0ff */
[----:B------:R-:W-:Y:S01]  /*22a0*/  @UP0 UMOV UR60, UR4 ;  /* 0x00000004003c0c82 */ /* 0x000fe20008000000 */
[----:B-1----:R-:W-:Y:S05]  /*22b0*/  @!P0 BRA `(.L_x_37) ;  /* 0x0000000000b88947 */ /* 0x002fea0003800000 */
[----:B------:R-:W4:Y:S01]  /*22c0*/  LDC.64 R4, c[0x0][0xb18] ;  /* 0x0002c600ff047b82 */ /* 0x000f220000000a00 */
[----:B------:R-:W-:-:S07]  /*22d0*/  ISETP.NE.AND P3, PT, R22, 0x1, PT ;  /* 0x000000011600780c */ /* 0x000fce0003f65270 */
[----:B------:R-:W1:Y:S08]  /*22e0*/  LDC.64 R6, c[0x0][0xb10] ;  /* 0x0002c400ff067b82 */ /* 0x000e700000000a00 */
[----:B------:R-:W2:Y:S08]  /*22f0*/  LDC R16, c[0x0][0xb20] ;  /* 0x0002c800ff107b82 */ /* 0x000eb00000000800 */
[----:B------:R-:W3:Y:S01]  /*2300*/  LDC R17, c[0x0][0xb0c] ;  /* 0x0002c300ff117b82 */ /* 0x000ee20000000800 */
[----:B----4-:R-:W-:Y:S01]  /*2310*/  IMAD.HI.U32 R19, R0, R5, RZ ;  /* 0x0000000500137227 */ /* 0x010fe200078e00ff */
[----:B------:R-:W-:-:S03]  /*2320*/  ISETP.NE.AND P0, PT, R4, 0x1, PT ;  /* 0x000000010400780c */ /* 0x000fc60003f05270 */
[----:B------:R-:W-:-:S03]  /*2330*/  IMAD.HI.U32 R5, R9, R5, RZ ;  /* 0x0000000509057227 */ /* 0x000fc600078e00ff */
[----:B------:R-:W4:Y:S01]  /*2340*/  LDC.64 R2, c[0x0][0xb28] ;  /* 0x0002ca00ff027b82 */ /* 0x000f220000000a00 */
[----:B-1----:R-:W-:-:S04]  /*2350*/  IMAD.HI.U32 R20, R8, R6, RZ ;  /* 0x0000000608147227 */ /* 0x002fc800078e00ff */
[----:B------:R-:W-:Y:S01]  /*2360*/  IMAD.HI.U32 R21, R10, R6, RZ ;  /* 0x000000060a157227 */ /* 0x000fe200078e00ff */
[----:B------:R-:W-:Y:S02]  /*2370*/  SHF.R.U32.HI R20, RZ, R7, R20 ;  /* 0x00000007ff147219 */ /* 0x000fe40000011614 */
[-C--:B--2---:R-:W-:Y:S02]  /*2380*/  SHF.R.U32.HI R19, RZ, R16.reuse, R19 ;  /* 0x00000010ff137219 */ /* 0x084fe40000011613 */
[----:B------:R-:W-:Y:S02]  /*2390*/  SHF.R.U32.HI R5, RZ, R16, R5 ;  /* 0x00000010ff057219 */ /* 0x000fe40000011605 */
[----:B------:R-:W-:Y:S02]  /*23a0*/  SEL R19, R0, R19, !P0 ;  /* 0x0000001300137207 */ /* 0x000fe40004000000 */
[----:B------:R-:W-:Y:S02]  /*23b0*/  SHF.R.U32.HI R21, RZ, R7, R21 ;  /* 0x00000007ff157219 */ /* 0x000fe40000011615 */
[----:B---3--:R-:W-:-:S02]  /*23c0*/  ISETP.NE.AND P1, PT, R17, 0x1, PT ;  /* 0x000000011100780c */ /* 0x008fc40003f25270 */
[----:B------:R-:W-:Y:S02]  /*23d0*/  SEL R5, R9, R5, !P0 ;  /* 0x0000000509057207 */ /* 0x000fe40004000000 */
[----:B------:R-:W-:Y:S02]  /*23e0*/  SEL R20, R8, R20, !P1 ;  /* 0x0000001408147207 */ /* 0x000fe40004800000 */
[----:B------:R-:W-:Y:S01]  /*23f0*/  SEL R21, R10, R21, !P1 ;  /* 0x000000150a157207 */ /* 0x000fe20004800000 */
[----:B----4-:R-:W-:-:S04]  /*2400*/  IMAD.HI.U32 R18, R19, R2, RZ ;  /* 0x0000000213127227 */ /* 0x010fc800078e00ff */
        /* <DEDUP_REMOVED lines=10> */
[----:B------:R-:W-:-:S04]  /*24b0*/  @!P0 IMAD.HI.U32 R7, R21, R2, RZ ;  /* 0x0000000215078227 */ /* 0x000fc800078e00ff */
[----:B------:R-:W-:Y:S01]  /*24c0*/  IMAD.MOV R2, RZ, RZ, -R6 ;  /* 0x000000ffff027224 */ /* 0x000fe200078e0a06 */
[----:B------:R-:W-:Y:S02]  /*24d0*/  @!P0 SHF.R.U32.HI R3, RZ, R3, R7 ;  /* 0x00000003ff038219 */ /* 0x000fe40000011607 */
[----:B------:R-:W-:Y:S01]  /*24e0*/  IADD3 R7, PT, PT, -R5, RZ, RZ ;  /* 0x000000ff05077210 */ /* 0x000fe20007ffe1ff */
[----:B------:R-:W-:Y:S01]  /*24f0*/  IMAD R2, R22, R2, R5 ;  /* 0x0000000216027224 */ /* 0x000fe200078e0205 */
        /* <DEDUP_REMOVED lines=10> */
.L_x_37:
[----:B------:R-:W1:Y:S02]  /*25a0*/  LDCU UR4, c[0x0][0xb30] ;  /* 0x00016600ff0477ac */ /* 0x000e640008000800 */
[----:B-1----:R-:W-:-:S09]  /*25b0*/  UISETP.NE.AND UP0, UPT, UR4, 0x1, UPT ;  /* 0x000000010400788c */ /* 0x002fd2000bf05270 */
[----:B------:R-:W-:Y:S05]  /*25c0*/  BRA.U UP0, `(.L_x_38) ;  /* 0x0000000100407547 */ /* 0x000fea000b800000 */
[----:B------:R-:W1:Y:S08]  /*25d0*/  LDC.64 R4, c[0x0][0xb10] ;  /* 0x0002c400ff047b82 */ /* 0x000e700000000a00 */
[----:B------:R-:W2:Y:S08]  /*25e0*/  LDC.64 R2, c[0x0][0xb18] ;  /* 0x0002c600ff027b82 */ /* 0x000eb00000000a00 */
[----:B------:R-:W3:Y:S08]  /*25f0*/  LDC R6, c[0x0][0xb20] ;  /* 0x0002c800ff067b82 */ /* 0x000ef00000000800 */
[----:B------:R-:W4:Y:S01]  /*2600*/  LDC R7, c[0x0][0xb0c] ;  /* 0x0002c300ff077b82 */ /* 0x000f220000000800 */
[----:B-1----:R-:W-:-:S05]  /*2610*/  IMAD.HI.U32 R4, R10, R4, RZ ;  /* 0x000000040a047227 */ /* 0x002fca00078e00ff */
[----:B------:R-:W-:Y:S01]  /*2620*/  SHF.R.U32.HI R4, RZ, R5, R4 ;  /* 0x00000005ff047219 */ /* 0x000fe20000011604 */
[----:B--2---:R-:W-:Y:S01]  /*2630*/  IMAD.HI.U32 R3, R9, R3, RZ ;  /* 0x0000000309037227 */ /* 0x004fe200078e00ff */
[----:B------:R-:W-:-:S04]  /*2640*/  ISETP.NE.AND P0, PT, R2, 0x1, PT ;  /* 0x000000010200780c */ /* 0x000fc80003f05270 */
[----:B---3--:R-:W-:-:S04]  /*2650*/  SHF.R.U32.HI R3, RZ, R6, R3 ;  /* 0x00000006ff037219 */ /* 0x008fc80000011603 */
[----:B------:R-:W-:Y:S02]  /*2660*/  SEL R3, R9, R3, !P0 ;  /* 0x0000000309037207 */ /* 0x000fe40004000000 */
[----:B----4-:R-:W-:-:S04]  /*2670*/  ISETP.NE.AND P1, PT, R7, 0x1, PT ;  /* 0x000000010700780c */ /* 0x010fc80003f25270 */
[----:B------:R-:W-:-:S05]  /*2680*/  SEL R4, R10, R4, !P1 ;  /* 0x000000040a047207 */ /* 0x000fca0004800000 */
[----:B------:R-:W-:Y:S02]  /*2690*/  IMAD.IADD R5, R3, 0x1, -R4 ;  /* 0x0000000103057824 */ /* 0x000fe400078e0a04 */
[----:B------:R-:W-:Y:S02]  /*26a0*/  IMAD.IADD R3, R4, 0x1, -R3 ;  /* 0x0000000104037824 */ /* 0x000fe400078e0a03 */
[----:B------:R-:W-:Y:S02]  /*26b0*/  IMAD R10, R5, R7, R10 ;  /* 0x00000007050a7224 */ /* 0x000fe400078e020a */
[----:B------:R-:W-:-:S07]  /*26c0*/  IMAD R9, R3, R2, R9 ;  /* 0x0000000203097224 */ /* 0x000fce00078e0209 */
.L_x_38:
[----:B------:R-:W-:Y:S01]  /*26d0*/  VIADD R14, R14, 0x1 ;  /* 0x000000010e0e7836 */ /* 0x000fe20000000000 */
[----:B------:R-:W-:Y:S01]  /*26e0*/  PLOP3.LUT P1, PT, PT, PT, PT, 0x80, 0x8 ;  /* 0x000000000008781c */ /* 0x000fe20003f2f070 */
[----:B------:R-:W-:Y:S02]  /*26f0*/  IMAD.IADD R48, R10, 0x1, R46 ;  /* 0x000000010a307824 */ /* 0x000fe400078e022e */
[----:B------:R-:W-:Y:S01]  /*2700*/  IMAD.IADD R47, R9, 0x1, R31 ;  /* 0x00000001092f7824 */ /* 0x000fe200078e021f */
[----:B------:R-:W-:-:S04]  /*2710*/  ISETP.NE.AND P0, PT, R14, 0x2, PT ;  /* 0x000000020e00780c */ /* 0x000fc80003f05270 */
[----:B------:R-:W-:Y:S02]  /*2720*/  SEL R2, RZ, 0x1, P0 ;  /* 0x00000001ff027807 */ /* 0x000fe40000000000 */
[----:B------:R-:W-:Y:S02]  /*2730*/  SEL R14, R14, RZ, P0 ;  /* 0x000000ff0e0e7207 */ /* 0x000fe40000000000 */
[----:B------:R-:W-:Y:S01]  /*2740*/  LOP3.LUT R13, R13, R2, RZ, 0x3c, !PT ;  /* 0x000000020d0d7212 */ /* 0x000fe200078e3cff */
[----:B------:R-:W-:Y:S06]  /*2750*/  @P2 BRA `(.L_x_39) ;  /* 0xffffffec00702947 */ /* 0x000fec000383ffff */
[----:B------:R-:W-:Y:S01]  /*2760*/  UIADD3 UR13, UPT, UPT, UR13, 0x28, URZ ;  /* 0x000000280d0d7890 */ /* 0x000fe2000fffe0ff */
[----:B------:R-:W-:-:S03]  /*2770*/  SHF.L.U32 R2, R15, 0x1f, RZ ;  /* 0x0000001f0f027819 */ /* 0x000fc600000006ff */
[----:B------:R-:W-:-:S09]  /*2780*/  ULEA UR4, UR23, UR13, 0x3 ;  /* 0x0000000d17047291 */ /* 0x000fd2000f8e18ff */
[----:B------:R-:W1:Y:S02]  /*2790*/  SYNCS.PHASECHK.TRANS64.TRYWAIT P0, [UR4], R2 ;  /* 0x00000002ff0075a7 */ /* 0x000e640008001104 */
[----:B-1----:R-:W-:Y:S05]  /*27a0*/  @!P0 BRA `(.L_x_40) ;  /* 0x0000004000608947 */ /* 0x002fea0003800000 */
.L_x_112:
[----:B------:R-:W-:-:S04]  /*27b0*/  UIADD3 UR4, UPT, UPT, UR23, 0x1, URZ ;  /* 0x0000000117047890 */ /* 0x000fc8000fffe0ff */
[----:B------:R-:W-:-:S04]  /*27c0*/  UISETP.NE.AND UP0, UPT, UR4, 0x5, UPT ;  /* 0x000000050400788c */ /* 0x000fc8000bf05270 */
[----:B------:R-:W-:Y:S02]  /*27d0*/  USEL UR6, URZ, 0x1, UP0 ;  /* 0x00000001ff067887 */ /* 0x000fe40008000000 */
[----:B------:R-:W-:-:S04]  /*27e0*/  USEL UR4, UR4, URZ, UP0 ;  /* 0x000000ff04047287 */ /* 0x000fc80008000000 */
[----:B------:R-:W-:Y:S01]  /*27f0*/  ULEA UR5, UR4, UR13, 0x3 ;  /* 0x0000000d04057291 */ /* 0x000fe2000f8e18ff */
[----:B-1----:R-:W-:-:S04]  /*2800*/  LOP3.LUT R2, R15, UR6, RZ, 0x3c, !PT ;  /* 0x000000060f027c12 */ /* 0x002fc8000f8e3cff */
[----:B------:R-:W-:-:S04]  /*2810*/  SHF.L.U32 R3, R2, 0x1f, RZ ;  /* 0x0000001f02037819 */ /* 0x000fc800000006ff */
[----:B------:R-:W1:Y:S02]  /*2820*/  SYNCS.PHASECHK.TRANS64.TRYWAIT P0, [UR5], R3 ;  /* 0x00000003ff0075a7 */ /* 0x000e640008001105 */
[----:B-1----:R-:W-:Y:S05]  /*2830*/  @!P0 BRA `(.L_x_41) ;  /* 0x0000004000548947 */ /* 0x002fea0003800000 */
.L_x_114:
[----:B------:R-:W-:-:S04]  /*2840*/  UIADD3 UR4, UPT, UPT, UR4, 0x1, URZ ;  /* 0x0000000104047890 */ /* 0x000fc8000fffe0ff */
[----:B------:R-:W-:-:S04]  /*2850*/  UISETP.NE.AND UP0, UPT, UR4, 0x5, UPT ;  /* 0x000000050400788c */ /* 0x000fc8000bf05270 */
[----:B------:R-:W-:Y:S02]  /*2860*/  USEL UR6, URZ, 0x1, UP0 ;  /* 0x00000001ff067887 */ /* 0x000fe40008000000 */
[----:B------:R-:W-:-:S04]  /*2870*/  USEL UR4, UR4, URZ, UP0 ;  /* 0x000000ff04047287 */ /* 0x000fc80008000000 */
[----:B------:R-:W-:Y:S01]  /*2880*/  ULEA UR5, UR4, UR13, 0x3 ;  /* 0x0000000d04057291 */ /* 0x000fe2000f8e18ff */
[----:B------:R-:W-:-:S04]  /*2890*/  LOP3.LUT R2, R2, UR6, RZ, 0x3c, !PT ;  /* 0x0000000602027c12 */ /* 0x000fc8000f8e3cff */
[----:B-1----:R-:W-:-:S04]  /*28a0*/  SHF.L.U32 R3, R2, 0x1f, RZ ;  /* 0x0000001f02037819 */ /* 0x002fc800000006ff */
[----:B------:R-:W1:Y:S02]  /*28b0*/  SYNCS.PHASECHK.TRANS64.TRYWAIT P0, [UR5], R3 ;  /* 0x00000003ff0075a7 */ /* 0x000e640008001105 */
[----:B-1----:R-:W-:Y:S05]  /*28c0*/  @!P0 BRA `(.L_x_42) ;  /* 0x0000004000488947 */ /* 0x002fea0003800000 */
.L_x_116:
        /* <DEDUP_REMOVED lines=9> */
.L_x_118:
[----:B------:R-:W-:-:S04]  /*2960*/  UIADD3 UR4, UPT, UPT, UR4, 0x1, URZ ;  /* 0x0000000104047890 */ /* 0x000fc8000fffe0ff */
[----:B------:R-:W-:-:S04]  /*2970*/  UISETP.NE.AND UP0, UPT, UR4, 0x5, UPT ;  /* 0x000000050400788c */ /* 0x000fc8000bf05270 */
[----:B------:R-:W-:Y:S02]  /*2980*/  USEL UR5, URZ, 0x1, UP0 ;  /* 0x00000001ff057887 */ /* 0x000fe40008000000 */
[----:B------:R-:W-:-:S04]  /*2990*/  USEL UR4, UR4, URZ, UP0 ;  /* 0x000000ff04047287 */ /* 0x000fc80008000000 */
[----:B------:R-:W-:Y:S01]  /*29a0*/  ULEA UR4, UR4, UR13, 0x3 ;  /* 0x0000000d04047291 */ /* 0x000fe2000f8e18ff */
[----:B------:R-:W-:-:S04]  /*29b0*/  LOP3.LUT R2, R2, UR5, RZ, 0x3c, !PT ;  /* 0x0000000502027c12 */ /* 0x000fc8000f8e3cff */
[----:B------:R-:W-:Y:S01]  /*29c0*/  SHF.L.U32 R2, R2, 0x1f, RZ ;  /* 0x0000001f02027819 */ /* 0x000fe200000006ff */
[----:B-1--4-:R-:W-:-:S07]  /*29d0*/  IMAD.U32 R0, RZ, RZ, UR4 ;  /* 0x00000004ff007e24 */ /* 0x012fce000f8e00ff */
.L_x_44:
[----:B-1----:R1:W2:Y:S02]  /*29e0*/  SYNCS.PHASECHK.TRANS64.TRYWAIT P0, [R0+URZ], R2 ;  /* 0x00000002000075a7 */ /* 0x0022a400080011ff */
[----:B--2---:R-:W-:Y:S05]  /*29f0*/  @!P0 NANOSLEEP.SYNCS 0x989680 ;  /* 0x009896800000895d */ /* 0x004fea0003900000 */
[----:B------:R-:W2:Y:S02]  /*2a00*/  @!P0 SYNCS.PHASECHK.TRANS64 P0, [R0+URZ], R2 ;  /* 0x00000002000085a7 */ /* 0x000ea400080010ff */
[----:B--2---:R-:W-:Y:S05]  /*2a10*/  @P0 EXIT ;  /* 0x000000000000094d */ /* 0x004fea0003800000 */
[----:B------:R-:W-:Y:S05]  /*2a20*/  BRA `(.L_x_44) ;  /* 0xfffffffc00ec7947 */ /* 0x000fea000383ffff */
.L_x_17:
[----:B------:R-:W-:-:S04]  /*2a30*/  UISETP.NE.AND UP1, UPT, UR45, URZ, UPT ;  /* 0x000000ff2d00728c */ /* 0x000fc8000bf25270 */
[----:B------:R-:W-:-:S09]  /*2a40*/  UISETP.NE.OR UP1, UPT, UR10, 0x1, UP1 ;  /* 0x000000010a00788c */ /* 0x000fd20008f25670 */
[----:B------:R-:W-:Y:S05]  /*2a50*/  BRA.U UP1, `(.L_x_45) ;  /* 0x0000000501487547 */ /* 0x000fea000b800000 */
[----:B------:R-:W-:Y:S01]  /*2a60*/  ISETP.NE.AND P2, PT, R2, RZ, PT ;  /* 0x000000ff0200720c */ /* 0x000fe20003f45270 */
[----:B------:R-:W-:Y:S01]  /*2a70*/  IMAD.MOV.U32 R12, RZ, RZ, 0x1 ;  /* 0x00000001ff0c7424 */ /* 0x000fe200078e00ff */
[----:B------:R-:W-:Y:S02]  /*2a80*/  CS2R R10, SRZ ;  /* 0x00000000000a7805 */ /* 0x000fe4000001ff00 */
[----:B------:R-:W-:Y:S01]  /*2a90*/  CS2R R8, SRZ ;  /* 0x0000000000087805 */ /* 0x000fe2000001ff00 */
[----:B------:R-:W-:Y:S01]  /*2aa0*/  UMOV UR6, 0x400 ;  /* 0x0000040000067882 */ /* 0x000fe20000000000 */
[----:B------:R-:W-:Y:S01]  /*2ab0*/  UMOV UR5, URZ ;  /* 0x000000ff00057c82 */ /* 0x000fe20008000000 */
[----:B------:R-:W-:-:S12]  /*2ac0*/  ULEA UR6, UR45, UR6, 0x18 ;  /* 0x000000062d067291 */ /* 0x000fd8000f8ec0ff */
.L_x_49:
[----:B------:R-:W-:Y:S02]  /*2ad0*/  LEA R0, R8, UR6, 0x3 ;  /* 0x0000000608007c11 */ /* 0x000fe4000f8e18ff */
[----:B------:R-:W-:-:S03]  /*2ae0*/  SHF.L.U32 R4, R9, 0x1f, RZ ;  /* 0x0000001f09047819 */ /* 0x000fc600000006ff */
[----:B------:R-:W-:Y:S01]  /*2af0*/  VIADD R5, R0, 0xf0 ;  /* 0x000000f000057836 */ /* 0x000fe20000000000 */
[----:B------:R-:W1:Y:S02]  /*2b00*/  SYNCS.PHASECHK.TRANS64.TRYWAIT P0, [R0+URZ+0xe0], R4 ;  /* 0x0000e004000075a7 */ /* 0x000e6400080011ff */
[----:B-1----:R-:W-:Y:S05]  /*2b10*/  @!P0 BRA `(.L_x_46) ;  /* 0x0000003c00e48947 */ /* 0x002fea0003800000 */
.L_x_119:
[----:B------:R-:W-:Y:S01]  /*2b20*/  ULEA UR4, UR5, UR6, 0x3 ;  /* 0x0000000605047291 */ /* 0x000fe2000f8e18ff */
[----:B-1----:R-:W-:Y:S01]  /*2b30*/  PRMT R0, RZ, 0x654, R5 ;  /* 0x00000654ff007816 */ /* 0x002fe20000000005 */
[----:B------:R-:W-:Y:S01]  /*2b40*/  @!P2 IMAD.MOV.U32 R4, RZ, RZ, 0x10 ;  /* 0x00000010ff04a424 */ /* 0x000fe200078e00ff */
[----:B------:R-:W-:Y:S01]  /*2b50*/  SHF.L.U32 R5, R12, 0x1f, RZ ;  /* 0x0000001f0c057819 */ /* 0x000fe200000006ff */
[----:B------:R-:W-:Y:S01]  /*2b60*/  UIADD3 UR7, UPT, UPT, UR4, 0x80, URZ ;  /* 0x0000008004077890 */ /* 0x000fe2000fffe0ff */
[----:B------:R1:W-:Y:S05]  /*2b70*/  SYNCS.ARRIVE.TRANS64.RED.A1T0 RZ, [R0+URZ], RZ ;  /* 0x000000ff00ff79a7 */ /* 0x0003ea00081004ff */
[----:B------:R-:W-:Y:S01]  /*2b80*/  IMAD.U32 R6, RZ, RZ, UR7 ;  /* 0x00000007ff067e24 */ /* 0x000fe2000f8e00ff */
[----:B------:R-:W2:Y:S04]  /*2b90*/  SYNCS.PHASECHK.TRANS64.TRYWAIT P0, [UR4+0x90], R5 ;  /* 0x00009005ff0075a7 */ /* 0x000ea80008001104 */
[----:B------:R-:W-:Y:S01]  /*2ba0*/  PRMT R6, R2, 0x654, R6 ;  /* 0x0000065402067816 */ /* 0x000fe20000000006 */
[----:B-12---:R-:W-:Y:S06]  /*2bb0*/  @!P0 BRA `(.L_x_47) ;  /* 0x0000003c00d08947 */ /* 0x006fec0003800000 */
.L_x_121:
[----:B------:R-:W-:Y:S01]  /*2bc0*/  ULEA UR8, UR5, UR6, 0x4 ;  /* 0x0000000605087291 */ /* 0x000fe2000f8e20ff */
[----:B------:R-:W-:Y:S01]  /*2bd0*/  SEL R3, R6, R3, !P2 ;  /* 0x0000000306037207 */ /* 0x000fe20005000000 */
[----:B------:R-:W-:Y:S01]  /*2be0*/  UIADD3 UR9, UPT, UPT, UR4, 0x80, URZ ;  /* 0x0000008004097890 */ /* 0x000fe2000fffe0ff */
[----:B-1----:R-:W-:Y:S01]  /*2bf0*/  LEA R0, R11, UR6, 0x3 ;  /* 0x000000060b007c11 */ /* 0x002fe2000f8e18ff */
[----:B------:R-:W-:Y:S01]  /*2c00*/  UIADD3 UR8, UPT, UPT, UR8, 0x110, URZ ;  /* 0x0000011008087890 */ /* 0x000fe2000fffe0ff */
[----:B------:R1:W-:Y:S01]  /*2c10*/  @!P2 SYNCS.ARRIVE.TRANS64.RED RZ, [R3+URZ], R4 ;  /* 0x0000000403ffa9a7 */ /* 0x0003e200080004ff */
[----:B------:R-:W-:Y:S01]  /*2c20*/  UIADD3 UR4, UPT, UPT, UR5, 0x1, URZ ;  /* 0x0000000105047890 */ /* 0x000fe2000fffe0ff */
[----:B------:R-:W-:-:S03]  /*2c30*/  VIADD R8, R8, 0x1 ;  /* 0x0000000108087836 */ /* 0x000fc60000000000 */
[----:B------:R-:W-:Y:S02]  /*2c40*/  UISETP.NE.AND UP0, UPT, UR4, 0x2, UPT ;  /* 0x000000020400788c */ /* 0x000fe4000bf05270 */
[----:B------:R-:W-:Y:S01]  /*2c50*/  ISETP.NE.AND P0, PT, R8, 0x2, PT ;  /* 0x000000020800780c */ /* 0x000fe20003f05270 */
[----:B------:R-:W-:Y:S06]  /*2c60*/  UGETNEXTWORKID.BROADCAST [UR8], [UR9] ;  /* 0x00000000080073ca */ /* 0x000fec0008000100 */
[----:B------:R-:W-:Y:S02]  /*2c70*/  USEL UR7, URZ, 0x1, UP0 ;  /* 0x00000001ff077887 */ /* 0x000fe40008000000 */
[----:B------:R-:W-:-:S04]  /*2c80*/  USEL UR5, UR4, URZ, UP0 ;  /* 0x000000ff04057287 */ /* 0x000fc80008000000 */
[----:B------:R-:W-:Y:S02]  /*2c90*/  LOP3.LUT R12, R12, UR7, RZ, 0x3c, !PT ;  /* 0x000000070c0c7c12 */ /* 0x000fe4000f8e3cff */
[----:B-1----:R-:W-:-:S04]  /*2ca0*/  SHF.L.U32 R4, R10, 0x1f, RZ ;  /* 0x0000001f0a047819 */ /* 0x002fc800000006ff */
[----:B------:R-:W1:Y:S02]  /*2cb0*/  SYNCS.PHASECHK.TRANS64.TRYWAIT P1, [R0+URZ+0x80], R4 ;  /* 0x00008004000075a7 */ /* 0x000e6400080211ff */
[----:B-1----:R-:W-:Y:S05]  /*2cc0*/  @!P1 BRA `(.L_x_48) ;  /* 0x0000003c00a49947 */ /* 0x002fea0003800000 */
.L_x_122:
[C---:B-1----:R-:W-:Y:S01]  /*2cd0*/  LEA R4, R11.reuse, UR6, 0x4 ;  /* 0x000000060b047c11 */ /* 0x042fe2000f8e20ff */
[----:B------:R-:W-:Y:S01]  /*2ce0*/  VIADD R0, R0, 0x90 ;  /* 0x0000009000007836 */ /* 0x000fe20000000000 */
[----:B------:R-:W-:Y:S01]  /*2cf0*/  SEL R8, R8, RZ, P0 ;  /* 0x000000ff08087207 */ /* 0x000fe20000000000 */
[----:B------:R-:W-:-:S03]  /*2d00*/  VIADD R11, R11, 0x1 ;  /* 0x000000010b0b7836 */ /* 0x000fc60000000000 */
[----:B------:R-:W1:Y:S01]  /*2d10*/  LDS.128 R4, [R4+0x110] ;  /* 0x0001100004047984 */ /* 0x000e620000000c00 */
[----:B------:R-:W-:Y:S02]  /*2d20*/  PRMT R0, RZ, 0x654, R0 ;  /* 0x00000654ff007816 */ /* 0x000fe40000000000 */
[C---:B------:R-:W-:Y:S01]  /*2d30*/  ISETP.NE.AND P1, PT, R11.reuse, 0x2, PT ;  /* 0x000000020b00780c */ /* 0x040fe20003f25270 */
[----:B------:R-:W-:Y:S01]  /*2d40*/  @!PT LDS RZ, [RZ] ;  /* 0x00000000fffff984 */ /* 0x000fe20000000800 */
[----:B------:R-:W-:Y:S01]  /*2d50*/  @!PT LDS RZ, [RZ] ;  /* 0x00000000fffff984 */ /* 0x000fe20000000800 */
[----:B------:R-:W-:Y:S01]  /*2d60*/  @!PT LDS RZ, [RZ] ;  /* 0x00000000fffff984 */ /* 0x000fe20000000800 */
[----:B------:R-:W-:Y:S01]  /*2d70*/  @!PT LDS RZ, [RZ] ;  /* 0x00000000fffff984 */ /* 0x000fe20000000800 */
[----:B------:R2:W-:Y:S06]  /*2d80*/  MEMBAR.ALL.CTA ;  /* 0x0000000000007992 */ /* 0x0005ec0000008000 */
[----:B--2---:R-:W2:Y:S01]  /*2d90*/  FENCE.VIEW.ASYNC.S ;  /* 0x00000000000073c6 */ /* 0x004ea20000000000 */
[----:B------:R-:W-:Y:S01]  /*2da0*/  SEL R11, R11, RZ, P1 ;  /* 0x000000ff0b0b7207 */ /* 0x000fe20000800000 */
[----:B--2---:R2:W-:Y:S01]  /*2db0*/  SYNCS.ARRIVE.TRANS64.RED.A1T0 RZ, [R0+URZ], RZ ;  /* 0x000000ff00ff79a7 */ /* 0x0045e200081004ff */
[----:B-1----:R-:W-:-:S02]  /*2dc0*/  LOP3.LUT P3, RZ, R6, 0x1, RZ, 0xc0, !PT ;  /* 0x0000000106ff7812 */ /* 0x002fc4000786c0ff */
[----:B------:R-:W-:-:S04]  /*2dd0*/  SEL R4, RZ, 0x1, P1 ;  /* 0x00000001ff047807 */ /* 0x000fc80000800000 */
[----:B------:R-:W-:Y:S02]  /*2de0*/  LOP3.LUT R10, R10, R4, RZ, 0x3c, !PT ;  /* 0x000000040a0a7212 */ /* 0x000fe400078e3cff */
[----:B--2---:R-:W-:-:S04]  /*2df0*/  SEL R0, RZ, 0x1, P0 ;  /* 0x00000001ff007807 */ /* 0x004fc80000000000 */
[----:B------:R-:W-:Y:S01]  /*2e00*/  LOP3.LUT R9, R9, R0, RZ, 0x3c, !PT ;  /* 0x0000000009097212 */ /* 0x000fe200078e3cff */
[----:B------:R-:W-:Y:S06]  /*2e10*/  @P3 BRA `(.L_x_49) ;  /* 0xfffffffc002c3947 */ /* 0x000fec000383ffff */
[----:B------:R-:W-:Y:S01]  /*2e20*/  ULEA UR4, UR5, UR6, 0x3 ;  /* 0x0000000605047291 */ /* 0x000fe2000f8e18ff */
[----:B------:R-:W-:-:S08]  /*2e30*/  SHF.L.U32 R2, R12, 0x1f, RZ ;  /* 0x0000001f0c027819 */ /* 0x000fd000000006ff */
[----:B------:R-:W1:Y:S02]  /*2e40*/  SYNCS.PHASECHK.TRANS64 P0, [UR4+0x90], R2 ;  /* 0x00009002ff0075a7 */ /* 0x000e640008001004 */
[----:B-1----:R-:W-:Y:S05]  /*2e50*/  @P0 BRA `(.L_x_50) ;  /* 0x0000000000080947 */ /* 0x002fea0003800000 */
[----:B------:R-:W1:Y:S02]  /*2e60*/  SYNCS.PHASECHK.TRANS64.TRYWAIT P0, [UR4+0x90], R2 ;  /* 0x00009002ff0075a7 */ /* 0x000e640008001104 */
[----:B-1----:R-:W-:Y:S05]  /*2e70*/  @!P0 BRA `(.L_x_51) ;  /* 0x0000003c004c8947 */ /* 0x002fea0003800000 */
.L_x_50:
[----:B------:R-:W-:-:S04]  /*2e80*/  UIADD3 UR7, UPT, UPT, UR5, 0x1, URZ ;  /* 0x0000000105077890 */ /* 0x000fc8000fffe0ff */
[----:B------:R-:W-:-:S04]  /*2e90*/  UISETP.NE.AND UP0, UPT, UR7, 0x2, UPT ;  /* 0x000000020700788c */ /* 0x000fc8000bf05270 */
[----:B------:R-:W-:Y:S02]  /*2ea0*/  USEL UR8, URZ, 0x1, UP0 ;  /* 0x00000001ff087887 */ /* 0x000fe40008000000 */
[----:B------:R-:W-:-:S04]  /*2eb0*/  USEL UR7, UR7, URZ, UP0 ;  /* 0x000000ff07077287 */ /* 0x000fc80008000000 */
[----:B------:R-:W-:Y:S01]  /*2ec0*/  ULEA UR7, UR7, UR6, 0x3 ;  /* 0x0000000607077291 */ /* 0x000fe2000f8e18ff */
[----:B-1----:R-:W-:-:S04]  /*2ed0*/  LOP3.LUT R2, R12, UR8, RZ, 0x3c, !PT ;  /* 0x000000080c027c12 */ /* 0x002fc8000f8e3cff */
[----:B------:R-:W-:-:S04]  /*2ee0*/  SHF.L.U32 R0, R2, 0x1f, RZ ;  /* 0x0000001f02007819 */ /* 0x000fc800000006ff */
[----:B------:R-:W1:Y:S02]  /*2ef0*/  SYNCS.PHASECHK.TRANS64 P0, [UR7+0x90], R0 ;  /* 0x00009000ff0075a7 */ /* 0x000e640008001007 */
[----:B-1----:R-:W-:Y:S05]  /*2f00*/  @P0 EXIT ;  /* 0x000000000000094d */ /* 0x002fea0003800000 */
[----:B------:R-:W-:Y:S02]  /*2f10*/  SHF.L.U32 R2, R2, 0x1f, RZ ;  /* 0x0000001f02027819 */ /* 0x000fe400000006ff */
[----:B------:R-:W-:-:S07]  /*2f20*/  MOV R0, UR7 ;  /* 0x0000000700007c02 */ /* 0x000fce0008000f00 */
.L_x_52:
[----:B-1----:R1:W2:Y:S02]  /*2f30*/  SYNCS.PHASECHK.TRANS64.TRYWAIT P0, [R0+URZ+0x90], R2 ;  /* 0x00009002000075a7 */ /* 0x0022a400080011ff */
[----:B--2---:R-:W-:Y:S05]  /*2f40*/  @!P0 NANOSLEEP.SYNCS 0x989680 ;  /* 0x009896800000895d */ /* 0x004fea0003900000 */
[----:B------:R-:W2:Y:S02]  /*2f50*/  @!P0 SYNCS.PHASECHK.TRANS64 P0, [R0+URZ+0x90], R2 ;  /* 0x00009002000085a7 */ /* 0x000ea400080010ff */
[----:B--2---:R-:W-:Y:S05]  /*2f60*/  @P0 EXIT ;  /* 0x000000000000094d */ /* 0x004fea0003800000 */
[----:B------:R-:W-:Y:S05]  /*2f70*/  BRA `(.L_x_52) ;  /* 0xfffffffc00ec7947 */ /* 0x000fea000383ffff */
.L_x_45:
[----:B------:R-:W-:-:S09]  /*2f80*/  UISETP.NE.AND UP1, UPT, UR10, URZ, UPT ;  /* 0x000000ff0a00728c */ /* 0x000fd2000bf25270 */
[----:B------:R-:W-:Y:S05]  /*2f90*/  BRA.U UP1, `(.L_x_53) ;  /* 0x0000001101f47547 */ /* 0x000fea000b800000 */
[----:B------:R-:W-:Y:S01]  /*2fa0*/  UMOV UR4, 0x40 ;  /* 0x0000004000047882 */ /* 0x000fe20000000000 */
[----:B------:R-:W-:Y:S01]  /*2fb0*/  NOP ;  /* 0x0000000000007918 */ /* 0x000fe20000000000 */
[----:B------:R-:W-:Y:S01]  /*2fc0*/  ULEA UR5, UR45, UR4, 0x18 ;  /* 0x000000042d057291 */ /* 0x000fe2000f8ec0ff */
[----:B------:R-:W-:Y:S02]  /*2fd0*/  UMOV UR6, 0x400 ;  /* 0x0000040000067882 */ /* 0x000fe40000000000 */
[----:B------:R-:W-:-:S06]  /*2fe0*/  ULEA UR6, UR45, UR6, 0x18 ;  /* 0x000000062d067291 */ /* 0x000fcc000f8ec0ff */
[----:B------:R-:W1:Y:S02]  /*2ff0*/  LDS.U8 R0, [UR5+0x1c] ;  /* 0x00001c05ff007984 */ /* 0x000e640008000000 */
[----:B-1----:R-:W-:-:S13]  /*3000*/  ISETP.NE.AND P0, PT, R0, RZ, PT ;  /* 0x000000ff0000720c */ /* 0x002fda0003f05270 */
[----:B------:R-:W-:Y:S05]  /*3010*/  @P0 BRA `(.L_x_54) ;  /* 0x0000000000580947 */ /* 0x000fea0003800000 */
[----:B------:R-:W-:-:S13]  /*3020*/  ELECT P0, URZ, PT ;  /* 0x0000000000ff782f */ /* 0x000fda0003800000 */
[----:B------:R-:W-:Y:S05]  /*3030*/  @!P0 BRA `(.L_x_55) ;  /* 0x0000000000608947 */ /* 0x000fea0003800000 */
[----:B------:R-:W-:Y:S01]  /*3040*/  UMOV UR4, 0x10 ;  /* 0x0000001000047882 */ /* 0x000fe20000000000 */
[----:B------:R-:W-:Y:S01]  /*3050*/  HFMA2 R0, -RZ, RZ, 0, 5.9604644775390625e-08 ;  /* 0x00000001ff007431 */ /* 0x000fe200000001ff */
[----:B------:R-:W-:-:S03]  /*3060*/  MOV R2, 0xffff ;  /* 0x0000ffff00027802 */ /* 0x000fc60000000f00 */
[----:B------:R-:W-:Y:S04]  /*3070*/  DEPBAR.LE SB1, 0x36 ;  /* 0x00009d800000791a */ /* 0x000fe80000000000 */
[----:B------:R-:W1:Y:S02]  /*3080*/  UTCATOMSWS.FIND_AND_SET.ALIGN UP0, UR4, UR4 ;  /* 0x00000004000475e3 */ /* 0x000e640008000800 */
[----:B-1----:R-:W-:Y:S01]  /*3090*/  MOV R3, UR4 ;  /* 0x0000000400037c02 */ /* 0x002fe20008000f00 */
[----:B------:R-:W-:Y:S06]  /*30a0*/  BRA.U UP0, `(.L_x_56) ;  /* 0x0000000100187547 */ /* 0x000fec000b800000 */
.L_x_57:
[----:B------:R-:W-:Y:S05]  /*30b0*/  NANOSLEEP 0x64 ;  /* 0x000000640000795d */ /* 0x000fea0003800000 */
[----:B------:R-:W-:-:S05]  /*30c0*/  UMOV UR4, 0x10 ;  /* 0x0000001000047882 */ /* 0x000fca0000000000 */
[----:B------:R-:W-:Y:S04]  /*30d0*/  DEPBAR.LE SB1, 0x36 ;  /* 0x00009d800000791a */ /* 0x000fe80000000000 */
[----:B------:R-:W1:Y:S02]  /*30e0*/  UTCATOMSWS.FIND_AND_SET.ALIGN UP0, UR4, UR4 ;  /* 0x00000004000475e3 */ /* 0x000e640008000800 */
[----:B-1----:R-:W-:Y:S01]  /*30f0*/  MOV R3, UR4 ;  /* 0x0000000400037c02 */ /* 0x002fe20008000f00 */
[----:B------:R-:W-:Y:S05]  /*3100*/  BRA.U !UP0, `(.L_x_57) ;  /* 0xfffffffd08e87547 */ /* 0x000fea000b83ffff */
.L_x_56:
[-C--:B------:R-:W-:Y:S02]  /*3110*/  SHF.L.U32 R2, R2, R3.reuse, RZ ;  /* 0x0000000302027219 */ /* 0x080fe400000006ff */
[----:B------:R-:W-:Y:S01]  /*3120*/  SHF.L.U32 R0, R0, R3, RZ ;  /* 0x0000000300007219 */ /* 0x000fe200000006ff */
[----:B------:R-:W-:Y:S02]  /*3130*/  IMAD.SHL.U32 R3, R3, 0x20, RZ ;  /* 0x0000002003037824 */ /* 0x000fe400078e00ff */
[----:B------:R1:W-:Y:S04]  /*3140*/  ATOMS.OR RZ, [UR5+0x14], R2 ;  /* 0x00001402ffff798c */ /* 0x0003e8000b000005 */
[----:B------:R1:W-:Y:S04]  /*3150*/  ATOMS.OR RZ, [UR5+0x18], R0 ;  /* 0x00001800ffff798c */ /* 0x0003e8000b000005 */
[----:B------:R1:W-:Y:S01]  /*3160*/  STS [UR6+0x130], R3 ;  /* 0x00013003ff007988 */ /* 0x0003e20008000806 */
[----:B------:R-:W-:Y:S05]  /*3170*/  BRA `(.L_x_55) ;  /* 0x0000000000107947 */ /* 0x000fea0003800000 */
.L_x_54:
[----:B------:R-:W-:Y:S02]  /*3180*/  MOV R0, 0xffffffff ;  /* 0xffffffff00007802 */ /* 0x000fe40000000f00 */
[----:B------:R-:W-:-:S03]  /*3190*/  MOV R2, 0x31c0 ;  /* 0x000031c000027802 */ /* 0x000fc60000000f00 */
[----:B------:R1:W-:Y:S04]  /*31a0*/  STS [UR6+0x130], R0 ;  /* 0x00013000ff007988 */ /* 0x0003e80008000806 */
[----:B-1-3-5:R-:W-:Y:S05]  /*31b0*/  CALL.REL.NOINC `($__internal_1_$__cuda_sm10x_tcgen05_guardrail_trap_phase_invalid_during_alloc) ;  /* 0x0000003c00dc7944 */ /* 0x02afea0003c00000 */
.L_x_55:
[----:B------:R-:W-:Y:S05]  /*31c0*/  WARPSYNC.ALL ;  /* 0x0000000000007948 */ /* 0x000fea0003800000 */
[----:B------:R-:W2:Y:S01]  /*31d0*/  S2UR UR4, SR_CgaCtaId ;  /* 0x00000000000479c3 */ /* 0x000ea20000008800 */
[----:B------:R-:W-:Y:S01]  /*31e0*/  UMOV UR71, 0x400 ;  /* 0x0000040000477882 */ /* 0x000fe20000000000 */
[----:B------:R-:W-:-:S06]  /*31f0*/  NOP ;  /* 0x0000000000007918 */ /* 0x000fcc0000000000 */
[----:B------:R-:W-:Y:S06]  /*3200*/  BAR.ARV 0x6, 0xa0 ;  /* 0x0182800000007b1d */ /* 0x000fec0000002000 */
[----:B------:R-:W4:Y:S01]  /*3210*/  LDCU UR5, c[0x0][0x38c] ;  /* 0x00007180ff0577ac */ /* 0x000f220008000800 */
[----:B------:R-:W-:Y:S01]  /*3220*/  IMAD.MOV.U32 R11, RZ, RZ, 0x1 ;  /* 0x00000001ff0b7424 */ /* 0x000fe200078e00ff */
[----:B------:R-:W-:Y:S01]  /*3230*/  CS2R R8, SRZ ;  /* 0x0000000000087805 */ /* 0x000fe2000001ff00 */
[----:B------:R-:W-:Y:S01]  /*3240*/  IMAD.MOV.U32 R10, RZ, RZ, RZ ;  /* 0x000000ffff0a7224 */ /* 0x000fe200078e00ff */
[----:B------:R-:W3:Y:S01]  /*3250*/  LDCU UR7, c[0x0][0x38c] ;  /* 0x00007180ff0777ac */ /* 0x000ee20008000800 */
[----:B------:R-:W-:Y:S01]  /*3260*/  UMOV UR74, URZ ;  /* 0x000000ff004a7c82 */ /* 0x000fe20008000000 */
[----:B------:R-:W-:Y:S01]  /*3270*/  UMOV UR9, URZ ;  /* 0x000000ff00097c82 */ /* 0x000fe20008000000 */
[----:B--2---:R-:W-:Y:S01]  /*3280*/  ULEA UR71, UR4, UR71, 0x18 ;  /* 0x0000004704477291 */ /* 0x004fe2000f8ec0ff */
[----:B------:R-:W-:Y:S01]  /*3290*/  UMOV UR76, 0x0 ;  /* 0x00000000004c7882 */ /* 0x000fe20000000000 */
[----:B------:R-:W-:-:S02]  /*32a0*/  UMOV UR77, 0x4040490 ;  /* 0x04040490004d7882 */ /* 0x000fc40000000000 */
[----:B------:R-:W-:Y:S02]  /*32b0*/  UIADD3 UR6, UPT, UPT, UR71, 0x29300, URZ ;  /* 0x0002930047067890 */ /* 0x000fe4000fffe0ff */
[----:B----4-:R-:W-:-:S03]  /*32c0*/  UIADD3 UR5, UPT, UPT, UR5, 0xff, URZ ;  /* 0x000000ff05057890 */ /* 0x010fc6000fffe0ff */
[----:B-1----:R-:W1:Y:S01]  /*32d0*/  LDS R0, [UR71+0x130] ;  /* 0x00013047ff007984 */ /* 0x002e620008000800 */
[----:B------:R-:W-:Y:S02]  /*32e0*/  USHF.R.S32.HI UR4, URZ, 0x1f, UR5 ;  /* 0x0000001fff047899 */ /* 0x000fe40008011405 */
[----:B---3--:R-:W-:Y:S02]  /*32f0*/  UISETP.GE.AND UP3, UPT, UR7, 0x1, UPT ;  /* 0x000000010700788c */ /* 0x008fe4000bf66270 */
[----:B------:R-:W-:Y:S02]  /*3300*/  ULEA.HI UR4, UR4, UR5, URZ, 0x8 ;  /* 0x0000000504047291 */ /* 0x000fe4000f8f40ff */
[----:B------:R-:W-:Y:S02]  /*3310*/  UIADD3 UR5, UPT, UPT, UR71, 0x1300, URZ ;  /* 0x0000130047057890 */ /* 0x000fe4000fffe0ff */
[----:B------:R-:W-:Y:S02]  /*3320*/  USHF.R.S32.HI UR8, URZ, 0x8, UR4 ;  /* 0x00000008ff087899 */ /* 0x000fe40008011404 */
[----:B------:R-:W-:-:S02]  /*3330*/  USHF.R.U32.HI UR4, URZ, 0x4, UR6 ;  /* 0x00000004ff047899 */ /* 0x000fc40008011606 */
[----:B------:R-:W-:Y:S02]  /*3340*/  UISETP.LT.AND UP0, UPT, UR8, 0x1, UPT ;  /* 0x000000010800788c */ /* 0x000fe4000bf01270 */
[----:B------:R-:W-:Y:S01]  /*3350*/  IMAD.U32 R12, RZ, RZ, UR8 ;  /* 0x00000008ff0c7e24 */ /* 0x000fe2000f8e00ff */
[----:B------:R-:W-:Y:S02]  /*3360*/  ULOP3.LUT UR4, UR4, 0x3fff, URZ, 0xc0, !UPT ;  /* 0x00003fff04047892 */ /* 0x000fe4000f8ec0ff */
[----:B------:R-:W-:Y:S02]  /*3370*/  USEL UR6, UR8, 0x1, !UP0 ;  /* 0x0000000108067887 */ /* 0x000fe4000c000000 */
[----:B------:R-:W-:Y:S02]  /*3380*/  ULOP3.LUT UR73, UR4, 0x10000, URZ, 0xfc, !UPT ;  /* 0x0001000004497892 */ /* 0x000fe4000f8efcff */
[----:B------:R-:W-:Y:S02]  /*3390*/  UIADD3 UR4, UPT, UPT, -UR6, URZ, URZ ;  /* 0x000000ff06047290 */ /* 0x000fe4000fffe1ff */
[----:B------:R-:W-:-:S04]  /*33a0*/  USHF.R.U32.HI UR5, URZ, 0x4, UR5 ;  /* 0x00000004ff057899 */ /* 0x000fc80008011605 */
[----:B------:R-:W-:Y:S01]  /*33b0*/  ULOP3.LUT UR5, UR5, 0x3fff, URZ, 0xc0, !UPT ;  /* 0x00003fff05057892 */ /* 0x000fe2000f8ec0ff */
[----:B------:R-:W-:-:S03]  /*33c0*/  MOV R13, UR4 ;  /* 0x00000004000d7c02 */ /* 0x000fc60008000f00 */
[----:B------:R-:W-:Y:S01]  /*33d0*/  ULOP3.LUT UR72, UR5, 0x10000, URZ, 0xfc, !UPT ;  /* 0x0001000005487892 */ /* 0x000fe2000f8efcff */
[----:B-1----:R-:W-:-:S13]  /*33e0*/  R2UR UR8, R0 ;  /* 0x00000000000872ca */ /* 0x002fda00000e0000 */
[----:B------:R-:W-:-:S07]  /*33f0*/  MOV R14, UR8 ;  /* 0x00000008000e7c02 */ /* 0x000fce0008000f00 */
.L_x_64:
[----:B------:R-:W-:Y:S02]  /*3400*/  LEA R0, R10, UR71, 0x3 ;  /* 0x000000470a007c11 */ /* 0x000fe4000f8e18ff */
[----:B------:R-:W-:Y:S02]  /*3410*/  SHF.L.U32 R2, R9, 0x1f, RZ ;  /* 0x0000001f09027819 */ /* 0x000fe400000006ff */
[----:B------:R-:W-:Y:S01]  /*3420*/  PLOP3.LUT P0, PT, PT, PT, UP3, 0x80, 0x8 ;  /* 0x000000000008781c */ /* 0x000fe20003f0f038 */
[----:B------:R-:W-:Y:S01]  /*3430*/  VIADD R3, R0, 0x90 ;  /* 0x0000009000037836 */ /* 0x000fe20000000000 */
[----:B-1----:R-:W1:Y:S02]  /*3440*/  SYNCS.PHASECHK.TRANS64.TRYWAIT P1, [R0+URZ+0x80], R2 ;  /* 0x00008002000075a7 */ /* 0x002e6400080211ff */
[----:B-1----:R-:W-:Y:S09]  /*3450*/  @!P1 BRA `(.L_x_58) ;  /* 0x0000003400ec9947 */ /* 0x002ff20003800000 */
.L_x_124:
[----:B------:R-:W-:Y:S01]  /*3460*/  LEA R4, R10, UR71, 0x4 ;  /* 0x000000470a047c11 */ /* 0x000fe2000f8e20ff */
[----:B------:R-:W-:Y:S01]  /*3470*/  @UP3 ULEA UR4, UR9, UR71, 0x3 ;  /* 0x0000004709043291 */ /* 0x000fe2000f8e18ff */
[----:B------:R-:W-:Y:S01]  /*3480*/  PLOP3.LUT P2, PT, PT, PT, PT, 0x80, 0x8 ;  /* 0x000000000008781c */ /* 0x000fe20003f4f070 */
[----:B------:R-:W-:Y:S01]  /*3490*/  ULEA UR75, UR74, UR71, 0x3 ;  /* 0x000000474a4b7291 */ /* 0x000fe2000f8e18ff */
[----:B------:R-:W-:Y:S02]  /*34a0*/  PRMT R3, RZ, 0x654, R3 ;  /* 0x00000654ff037816 */ /* 0x000fe40000000003 */
[----:B------:R-:W2:Y:S01]  /*34b0*/  LDS.128 R4, [R4+0x110] ;  /* 0x0001100004047984 */ /* 0x000ea20000000c00 */
[----:B-1----:R-:W-:Y:S02]  /*34c0*/  @P0 SHF.L.U32 R2, R8, 0x1f, RZ ;  /* 0x0000001f08020819 */ /* 0x002fe400000006ff */
[----:B------:R-:W-:Y:S01]  /*34d0*/  SHF.L.U32 R0, R11, 0x1f, RZ ;  /* 0x0000001f0b007819 */ /* 0x000fe200000006ff */
[----:B------:R-:W-:Y:S01]  /*34e0*/  @!PT LDS RZ, [RZ] ;  /* 0x00000000fffff984 */ /* 0x000fe20000000800 */
[----:B------:R-:W-:Y:S01]  /*34f0*/  @!PT LDS RZ, [RZ] ;  /* 0x00000000fffff984 */ /* 0x000fe20000000800 */
[----:B------:R-:W-:Y:S01]  /*3500*/  @!PT LDS RZ, [RZ] ;  /* 0x00000000fffff984 */ /* 0x000fe20000000800 */
[----:B------:R-:W-:Y:S01]  /*3510*/  @!PT LDS RZ, [RZ] ;  /* 0x00000000fffff984 */ /* 0x000fe20000000800 */
[----:B------:R1:W-:Y:S06]  /*3520*/  MEMBAR.ALL.CTA ;  /* 0x0000000000007992 */ /* 0x0003ec0000008000 */
[----:B-1----:R-:W1:Y:S01]  /*3530*/  FENCE.VIEW.ASYNC.S ;  /* 0x00000000000073c6 */ /* 0x002e620000000000 */
[----:B------:R-:W-:Y:S01]  /*3540*/  R2UR UR6, R14 ;  /* 0x000000000e0672ca */ /* 0x000fe200000e0000 */
[----:B-1----:R1:W-:Y:S01]  /*3550*/  SYNCS.ARRIVE.TRANS64.RED.A1T0 RZ, [R3+URZ], RZ ;  /* 0x000000ff03ff79a7 */ /* 0x0023e200081004ff */
[----:B------:R1:W3:Y:S01]  /*3560*/  @P0 SYNCS.PHASECHK.TRANS64.TRYWAIT P2, [UR4], R2 ;  /* 0x00000002ff0005a7 */ /* 0x0002e20008041104 */
[----:B------:R-:W-:Y:S01]  /*3570*/  ULEA.HI UR4, UR74, UR74, URZ, 0x1 ;  /* 0x0000004a4a047291 */ /* 0x000fe2000f8f08ff */
[----:B--2---:R-:W-:-:S03]  /*3580*/  LOP3.LUT P1, RZ, R6, 0x1, RZ, 0xc0, !PT ;  /* 0x0000000106ff7812 */ /* 0x004fc6000782c0ff */
[----:B------:R-:W-:Y:S02]  /*3590*/  USHF.L.U32 UR5, UR4, 0x3, URZ ;  /* 0x0000000304057899 */ /* 0x000fe400080006ff */
[----:B------:R-:W-:Y:S02]  /*35a0*/  ULOP3.LUT UR8, UR4, 0xffe, URZ, 0xc0, !UPT ;  /* 0x00000ffe04087892 */ /* 0x000fe4000f8ec0ff */
[----:B------:R-:W-:Y:S02]  /*35b0*/  ULOP3.LUT UR4, UR5, 0xfffffff0, URZ, 0xc0, !UPT ;  /* 0xfffffff005047892 */ /* 0x000fe4000f8ec0ff */
[----:B------:R-:W-:Y:S02]  /*35c0*/  UIADD3 UR8, UPT, UPT, -UR8, UR74, URZ ;  /* 0x0000004a08087290 */ /* 0x000fe4000fffe1ff */
[----:B------:R-:W-:Y:S01]  /*35d0*/  UIADD3 UR4, UPT, UPT, UR6, UR4, URZ ;  /* 0x0000000406047290 */ /* 0x000fe2000fffe0ff */
[----:B------:R-:W2:Y:S03]  /*35e0*/  SYNCS.PHASECHK.TRANS64.TRYWAIT P0, [UR75+0xc0], R0 ;  /* 0x0000c000ff0075a7 */ /* 0x000ea6000800114b */
[----:B------:R-:W-:Y:S01]  /*35f0*/  ULEA UR8, UR8, UR4, 0x14 ;  /* 0x0000000408087291 */ /* 0x000fe2000f8ea0ff */
[----:B-123--:R-:W-:Y:S11]  /*3600*/  @!P0 BRA `(.L_x_59) ;  /* 0x0000003400948947 */ /* 0x00eff60003800000 */
.L_x_126:
[----:B------:R-:W-:Y:S01]  /*3610*/  IADD3 R10, PT, PT, R10, 0x1, RZ ;  /* 0x000000010a0a7810 */ /* 0x000fe20007ffe0ff */
[----:B------:R-:W-:Y:S06]  /*3620*/  BRA.U !UP3, `(.L_x_60) ;  /* 0x000000050bec7547 */ /* 0x000fec000b800000 */
[----:B------:R-:W-:Y:S01]  /*3630*/  R2UR UR69, R13 ;  /* 0x000000000d4572ca */ /* 0x000fe200000e0000 */
[----:B------:R-:W-:Y:S01]  /*3640*/  UPLOP3.LUT UP4, UPT, UPT, UPT, UPT, 0x40, 0x4 ;  /* 0x000000000004789c */ /* 0x000fe20003f8e870 */
[----:B------:R-:W-:Y:S01]  /*3650*/  R2UR UR68, R12 ;  /* 0x000000000c4472ca */ /* 0x000fe200000e0000 */
[----:B------:R-:W-:-:S14]  /*3660*/  UMOV UR7, UR9 ;  /* 0x0000000900077c82 */ /* 0x000fdc0008000000 */
.L_x_63:
[----:B------:R-:W-:Y:S02]  /*3670*/  UIADD3 UR69, UPT, UPT, UR69, 0x1, URZ ;  /* 0x0000000145457890 */ /* 0x000fe4000fffe0ff */
[----:B--2---:R-:W-:Y:S02]  /*3680*/  ULEA UR5, UR7, UR71, 0x3 ;  /* 0x0000004707057291 */ /* 0x004fe4000f8e18ff */
[----:B------:R-:W-:Y:S01]  /*3690*/  UISETP.NE.AND UP0, UPT, UR69, URZ, UPT ;  /* 0x000000ff4500728c */ /* 0x000fe2000bf05270 */
[----:B------:R-:W-:Y:S10]  /*36a0*/  @P2 BRA `(.L_x_61) ;  /* 0x00000000000c2947 */ /* 0x000ff40003800000 */
[----:B-1----:R-:W-:Y:S04]  /*36b0*/  SHF.L.U32 R2, R8, 0x1f, RZ ;  /* 0x0000001f08027819 */ /* 0x002fe800000006ff */
[----:B------:R-:W1:Y:S02]  /*36c0*/  SYNCS.PHASECHK.TRANS64.TRYWAIT P0, [UR5], R2 ;  /* 0x00000002ff0075a7 */ /* 0x000e640008001105 */
[----:B-1----:R-:W-:Y:S05]  /*36d0*/  @!P0 BRA `(.L_x_62) ;  /* 0x0000003400788947 */ /* 0x002fea0003800000 */
.L_x_61:
[----:B------:R-:W-:Y:S01]  /*36e0*/  UISETP.NE.AND UP1, UPT, UR68, 0x1, UPT ;  /* 0x000000014400788c */ /* 0x000fe2000bf25270 */
[----:B------:R-:W-:Y:S01]  /*36f0*/  PLOP3.LUT P2, PT, PT, PT, PT, 0x80, 0x8 ;  /* 0x000000000008781c */ /* 0x000fe20003f4f070 */
[----:B------:R-:W-:Y:S01]  /*3700*/  UIADD3 UR9, UPT, UPT, UR7, 0x1, URZ ;  /* 0x0000000107097890 */ /* 0x000fe2000fffe0ff */
[----:B------:R-:W-:Y:S01]  /*3710*/  MOV.SPILL R3, UR75 ;  /* 0x0000004b00037c02 */ /* 0x000fe20009000f00 */
[----:B------:R-:W-:Y:S01]  /*3720*/  UIADD3 UR70, UPT, UPT, UR5, 0x28, URZ ;  /* 0x0000002805467890 */ /* 0x000fe2000fffe0ff */
[----:B-1----:R-:W-:Y:S01]  /*3730*/  MOV.SPILL R2, UR74 ;  /* 0x0000004a00027c02 */ /* 0x002fe20009000f00 */
[----:B------:R-:W-:Y:S01]  /*3740*/  UISETP.NE.AND UP2, UPT, UR9, 0x5, UPT ;  /* 0x000000050900788c */ /* 0x000fe2000bf45270 */
[----:B------:R-:W-:Y:S01]  /*3750*/  PLOP3.LUT P0, PT, PT, PT, UP1, 0x80, 0x8 ;  /* 0x000000000008781c */ /* 0x000fe20003f0f018 */
[----:B------:R-:W-:Y:S02]  /*3760*/  ULEA UR6, UR7, UR73, 0x9 ;  /* 0x0000004907067291 */ /* 0x000fe4000f8e48ff */
[----:B------:R-:W-:Y:S02]  /*3770*/  USEL UR5, URZ, 0x1, UP2 ;  /* 0x00000001ff057887 */ /* 0x000fe40009000000 */
[----:B------:R-:W-:Y:S02]  /*3780*/  USEL UR9, UR9, URZ, UP2 ;  /* 0x000000ff09097287 */ /* 0x000fe40009000000 */
[----:B------:R-:W-:Y:S02]  /*3790*/  ULEA UR4, UR7, UR72, 0xb ;  /* 0x0000004807047291 */ /* 0x000fe4000f8e58ff */
[----:B------:R-:W-:Y:S01]  /*37a0*/  @UP1 ULEA UR7, UR9, UR71, 0x3 ;  /* 0x0000004709071291 */ /* 0x000fe2000f8e18ff */
[----:B------:R-:W-:Y:S01]  /*37b0*/  LOP3.LUT R8, R8, UR5, RZ, 0x3c, !PT ;  /* 0x0000000508087c12 */ /* 0x000fe2000f8e3cff */
[----:B------:R-:W-:Y:S02]  /*37c0*/  UIADD3 UR20, UPT, UPT, UR6, 0x2, URZ ;  /* 0x0000000206147890 */ /* 0x000fe4000fffe0ff */
[----:B------:R-:W-:Y:S01]  /*37d0*/  UIADD3 UR18, UPT, UPT, UR4, 0x2, URZ ;  /* 0x0000000204127890 */ /* 0x000fe2000fffe0ff */
[----:B------:R-:W-:Y:S01]  /*37e0*/  @P0 SHF.L.U32 R0, R8, 0x1f, RZ ;  /* 0x0000001f08000819 */ /* 0x000fe200000006ff */
[----:B------:R-:W-:Y:S02]  /*37f0*/  UIADD3 UR14, UPT, UPT, UR6, 0x4, URZ ;  /* 0x00000004060e7890 */ /* 0x000fe4000fffe0ff */
[----:B------:R-:W-:Y:S01]  /*3800*/  UIADD3 UR12, UPT, UPT, UR4, 0x4, URZ ;  /* 0x00000004040c7890 */ /* 0x000fe2000fffe0ff */
[----:B------:R2:W3:Y:S01]  /*3810*/  @P0 SYNCS.PHASECHK.TRANS64.TRYWAIT P2, [UR7], R0 ;  /* 0x00000000ff0005a7 */ /* 0x0004e20008041107 */
[----:B------:R-:W-:Y:S02]  /*3820*/  UIADD3 UR66, UPT, UPT, UR6, 0x6, URZ ;  /* 0x0000000606427890 */ /* 0x000fe4000fffe0ff */
        /* <DEDUP_REMOVED lines=24> */
[----:B------:R-:W-:Y:S01]  /*39b0*/  UIADD3 UR68, UPT, UPT, UR68, -0x1, URZ ;  /* 0xffffffff44447890 */ /* 0x000fe2000fffe0ff */
[----:B------:R-:W-:Y:S01]  /*39c0*/  UMOV UR7, 0x40004040 ;  /* 0x4000404000077882 */ /* 0x000fe20000000000 */
[----:B------:R-:W-:Y:S01]  /*39d0*/  UMOV UR74, 0x0 ;  /* 0x00000000004a7882 */ /* 0x000fe20000000000 */
[----:B------:R-:W-:Y:S01]  /*39e0*/  UMOV UR75, 0x4040490 ;  /* 0x04040490004b7882 */ /* 0x000fe20000000000 */
[----:B------:R-:W-:Y:S01]  /*39f0*/  UMOV UR5, 0x40004040 ;  /* 0x4000404000057882 */ /* 0x000fe20000000000 */
[----:B------:R-:W-:Y:S01]  /*3a00*/  UMOV UR21, 0x40004040 ;  /* 0x4000404000157882 */ /* 0x000fe20000000000 */
[----:B------:R1:W-:Y:S01]  /*3a10*/  UTCHMMA gdesc[UR4], gdesc[UR6], tmem[UR8], tmem[UR74], idesc[UR75], UP4 ;  /* 0x00ff4a06040075ea */ /* 0x0003e2000a000008 */
[----:B------:R-:W-:Y:S01]  /*3a20*/  UPLOP3.LUT UP4, UPT, UPT, UPT, UPT, 0x80, 0x8 ;  /* 0x000000000008789c */ /* 0x000fe20003f8f070 */
[----:B------:R-:W-:Y:S01]  /*3a30*/  UMOV UR19, 0x40004040 ;  /* 0x4000404000137882 */ /* 0x000fe20000000000 */
[----:B------:R-:W-:Y:S01]  /*3a40*/  UMOV UR15, 0x40004040 ;  /* 0x40004040000f7882 */ /* 0x000fe20000000000 */
[----:B------:R4:W-:Y:S01]  /*3a50*/  UTCHMMA gdesc[UR18], gdesc[UR20], tmem[UR8], tmem[UR74], idesc[UR75], UPT ;  /* 0x00ff4a14120075ea */ /* 0x0009e2000b800008 */
[----:B------:R-:W-:Y:S01]  /*3a60*/  UMOV UR13, 0x40004040 ;  /* 0x40004040000d7882 */ /* 0x000fe20000000000 */
        /* <DEDUP_REMOVED lines=18> */
[----:B-1----:R-:W-:Y:S01]  /*3b90*/  UIADD3 UR4, UPT, UPT, UR4, 0x606, URZ ;  /* 0x0000060604047890 */ /* 0x002fe2000fffe0ff */
[----:B------:R-:W-:Y:S01]  /*3ba0*/  UMOV UR6, 0x0 ;  /* 0x0000000000067882 */ /* 0x000fe20000000000 */
[----:B------:R-:W-:Y:S01]  /*3bb0*/  UMOV UR7, 0x4040490 ;  /* 0x0404049000077882 */ /* 0x000fe20000000000 */
[----:B------:R-:W-:Y:S01]  /*3bc0*/  UMOV UR31, 0x40004040 ;  /* 0x40004040001f7882 */ /* 0x000fe20000000000 */
[----:B----4-:R-:W-:Y:S01]  /*3bd0*/  UMOV UR20, 0x0 ;  /* 0x0000000000147882 */ /* 0x010fe20000000000 */
[----:B------:R-:W-:Y:S01]  /*3be0*/  UMOV UR21, 0x4040490 ;  /* 0x0404049000157882 */ /* 0x000fe20000000000 */
[----:B------:R-:W-:Y:S01]  /*3bf0*/  UMOV UR18, 0x0 ;  /* 0x0000000000127882 */ /* 0x000fe20000000000 */
[----:B------:R1:W-:Y:S01]  /*3c00*/  UTCHMMA gdesc[UR12], gdesc[UR14], tmem[UR8], tmem[UR20], idesc[UR21], UPT ;  /* 0x00ff140e0c0075ea */ /* 0x0003e2000b800008 */
[----:B------:R-:W-:Y:S01]  /*3c10*/  UTCHMMA gdesc[UR64], gdesc[UR66], tmem[UR8], tmem[UR20], idesc[UR21], UPT ;  /* 0x00ff1442400075ea */ /* 0x000fe2000b800008 */
[----:B------:R-:W-:Y:S01]  /*3c20*/  UMOV UR19, 0x4040490 ;  /* 0x0404049000137882 */ /* 0x000fe20000000000 */
[----:B------:R-:W-:Y:S01]  /*3c30*/  UTCHMMA gdesc[UR60], gdesc[UR62], tmem[UR8], tmem[UR20], idesc[UR21], UPT ;  /* 0x00ff143e3c0075ea */ /* 0x000fe2000b800008 */
[----:B------:R-:W-:Y:S01]  /*3c40*/  UTCHMMA gdesc[UR56], gdesc[UR58], tmem[UR8], tmem[UR18], idesc[UR19], UPT ;  /* 0x00ff123a380075ea */ /* 0x000fe2000b800008 */
[----:B------:R-:W-:Y:S01]  /*3c50*/  UTCHMMA gdesc[UR52], gdesc[UR54], tmem[UR8], tmem[UR18], idesc[UR19], UPT ;  /* 0x00ff1236340075ea */ /* 0x000fe2000b800008 */
[----:B------:R-:W-:Y:S01]  /*3c60*/  UTCHMMA gdesc[UR48], gdesc[UR50], tmem[UR8], tmem[UR18], idesc[UR19], UPT ;  /* 0x00ff1232300075ea */ /* 0x000fe2000b800008 */
[----:B------:R-:W-:Y:S01]  /*3c70*/  UTCHMMA gdesc[UR44], gdesc[UR46], tmem[UR8], tmem[UR6], idesc[UR7], UPT ;  /* 0x00ff062e2c0075ea */ /* 0x000fe2000b800008 */
[----:B------:R-:W-:Y:S01]  /*3c80*/  UMOV UR29, 0x40004040 ;  /* 0x40004040001d7882 */ /* 0x000fe20000000000 */
[----:B------:R-:W-:Y:S01]  /*3c90*/  UMOV UR27, 0x40004040 ;  /* 0x40004040001b7882 */ /* 0x000fe20000000000 */
[----:B------:R-:W-:Y:S01]  /*3ca0*/  UMOV UR25, 0x40004040 ;  /* 0x4000404000197882 */ /* 0x000fe20000000000 */
[----:B------:R-:W-:Y:S01]  /*3cb0*/  UMOV UR23, 0x40004040 ;  /* 0x4000404000177882 */ /* 0x000fe20000000000 */
[----:B------:R-:W-:Y:S01]  /*3cc0*/  UMOV UR17, 0x40004040 ;  /* 0x4000404000117882 */ /* 0x000fe20000000000 */
[----:B------:R-:W-:Y:S01]  /*3cd0*/  UMOV UR11, 0x40004040 ;  /* 0x40004040000b7882 */ /* 0x000fe20000000000 */
[----:B------:R-:W-:Y:S02]  /*3ce0*/  R2UR.FILL UR75, R3 ;  /* 0x00000000034b72ca */ /* 0x000fe400004e0000 */
[----:B------:R-:W-:Y:S01]  /*3cf0*/  R2UR.FILL UR74, R2 ;  /* 0x00000000024a72ca */ /* 0x000fe200004e0000 */
[----:B-1----:R-:W-:Y:S01]  /*3d00*/  UMOV UR12, 0x0 ;  /* 0x00000000000c7882 */ /* 0x002fe20000000000 */
[----:B------:R-:W-:Y:S01]  /*3d10*/  UMOV UR13, 0x4040490 ;  /* 0x04040490000d7882 */ /* 0x000fe20000000000 */
[----:B------:R-:W-:Y:S01]  /*3d20*/  UMOV UR14, 0x0 ;  /* 0x00000000000e7882 */ /* 0x000fe20000000000 */
[----:B------:R-:W-:Y:S01]  /*3d30*/  UTCHMMA gdesc[UR40], gdesc[UR42], tmem[UR8], tmem[UR12], idesc[UR13], UPT ;  /* 0x00ff0c2a280075ea */ /* 0x000fe2000b800008 */
[----:B------:R-:W-:Y:S01]  /*3d40*/  UTCHMMA gdesc[UR36], gdesc[UR38], tmem[UR8], tmem[UR6], idesc[UR7], UPT ;  /* 0x00ff0626240075ea */ /* 0x000fe2000b800008 */
[----:B------:R-:W-:Y:S01]  /*3d50*/  UMOV UR15, 0x4040490 ;  /* 0x04040490000f7882 */ /* 0x000fe20000000000 */
[----:B------:R-:W-:Y:S01]  /*3d60*/  UTCHMMA gdesc[UR32], gdesc[UR34], tmem[UR8], tmem[UR18], idesc[UR19], UPT ;  /* 0x00ff1222200075ea */ /* 0x000fe2000b800008 */
[----:B------:R-:W-:Y:S01]  /*3d70*/  UTCHMMA gdesc[UR28], gdesc[UR30], tmem[UR8], tmem[UR14], idesc[UR15], UPT ;  /* 0x00ff0e1e1c0075ea */ /* 0x000fe2000b800008 */
[----:B------:R-:W-:Y:S01]  /*3d80*/  UTCHMMA gdesc[UR24], gdesc[UR26], tmem[UR8], tmem[UR12], idesc[UR13], UPT ;  /* 0x00ff0c1a180075ea */ /* 0x000fe2000b800008 */
[----:B------:R1:W-:Y:S01]  /*3d90*/  UTCHMMA gdesc[UR16], gdesc[UR22], tmem[UR8], tmem[UR6], idesc[UR7], UPT ;  /* 0x00ff0616100075ea */ /* 0x0003e2000b800008 */
[----:B------:R2:W-:Y:S01]  /*3da0*/  UTCHMMA gdesc[UR4], gdesc[UR10], tmem[UR8], tmem[UR76], idesc[UR77], UPT ;  /* 0x00ff4c0a040075ea */ /* 0x0005e2000b800008 */
[----:B------:R2:W-:Y:S01]  /*3db0*/  UTCBAR [UR70], URZ ;  /* 0x000000ff460073e9 */ /* 0x0005e200080000ff */
[----:B-1----:R-:W-:Y:S01]  /*3dc0*/  UMOV UR7, UR9 ;  /* 0x0000000900077c82 */ /* 0x002fe20008000000 */
[----:B---3--:R-:W-:Y:S05]  /*3dd0*/  BRA.U UP0, `(.L_x_63) ;  /* 0xfffffff900247547 */ /* 0x008fea000b83ffff */
.L_x_60:
[----:B--2---:R-:W-:Y:S01]  /*3de0*/  UIADD3 UR4, UPT, UPT, UR74, 0x1, URZ ;  /* 0x000000014a047890 */ /* 0x004fe2000fffe0ff */
[C---:B------:R-:W-:Y:S01]  /*3df0*/  ISETP.NE.AND P0, PT, R10.reuse, 0x2, PT ;  /* 0x000000020a00780c */ /* 0x040fe20003f05270 */
[----:B------:R-:W-:Y:S02]  /*3e00*/  UIADD3 UR5, UPT, UPT, UR75, 0xa0, URZ ;  /* 0x000000a04b057890 */ /* 0x000fe4000fffe0ff */
[----:B------:R-:W-:Y:S01]  /*3e10*/  UISETP.NE.AND UP0, UPT, UR4, 0x4, UPT ;  /* 0x000000040400788c */ /* 0x000fe2000bf05270 */
[----:B-1----:R-:W-:Y:S02]  /*3e20*/  SEL R0, RZ, 0x1, P0 ;  /* 0x00000001ff007807 */ /* 0x002fe40000000000 */
[----:B------:R-:W-:Y:S01]  /*3e30*/  SEL R10, R10, RZ, P0 ;  /* 0x000000ff0a0a7207 */ /* 0x000fe20000000000 */
[----:B------:R-:W-:Y:S01]  /*3e40*/  USEL UR6, URZ, 0x1, UP0 ;  /* 0x00000001ff067887 */ /* 0x000fe20008000000 */
[----:B------:R-:W-:Y:S01]  /*3e50*/  LOP3.LUT R9, R9, R0, RZ, 0x3c, !PT ;  /* 0x0000000009097212 */ /* 0x000fe200078e3cff */
[----:B------:R-:W-:Y:S01]  /*3e60*/  USEL UR74, UR4, URZ, UP0 ;  /* 0x000000ff044a7287 */ /* 0x000fe20008000000 */
[----:B------:R1:W-:Y:S03]  /*3e70*/  UTCBAR [UR5], URZ ;  /* 0x000000ff050073e9 */ /* 0x0003e600080000ff */
[----:B------:R-:W-:Y:S01]  /*3e80*/  LOP3.LUT R11, R11, UR6, RZ, 0x3c, !PT ;  /* 0x000000060b0b7c12 */ /* 0x000fe2000f8e3cff */
[----:B------:R-:W-:Y:S07]  /*3e90*/  @P1 BRA `(.L_x_64) ;  /* 0xfffffff400581947 */ /* 0x000fee000383ffff */
[----:B------:R-:W2:Y:S01]  /*3ea0*/  S2UR UR8, SR_CgaCtaId ;  /* 0x00000000000879c3 */ /* 0x000ea20000008800 */
[----:B------:R-:W-:Y:S01]  /*3eb0*/  ELECT P0, URZ, PT ;  /* 0x0000000000ff782f */ /* 0x000fe20003800000 */
[----:B------:R-:W-:Y:S01]  /*3ec0*/  IMAD.MOV.U32 R0, RZ, RZ, 0x1 ;  /* 0x00000001ff007424 */ /* 0x000fe200078e00ff */
[----:B------:R-:W-:Y:S01]  /*3ed0*/  UIADD3 UR71, UPT, UPT, UR71, 0xc0, URZ ;  /* 0x000000c047477890 */ /* 0x000fe2000fffe0ff */
[----:B------:R-:W-:Y:S01]  /*3ee0*/  SHF.L.U32 R2, R11, 0x1f, RZ ;  /* 0x0000001f0b027819 */ /* 0x000fe200000006ff */
[----:B------:R-:W-:-:S03]  /*3ef0*/  UMOV UR4, 0x40 ;  /* 0x0000004000047882 */ /* 0x000fc60000000000 */
[----:B------:R-:W-:Y:S01]  /*3f00*/  UVIRTCOUNT.DEALLOC.SMPOOL 0x80 ;  /* 0x000000800000784c */ /* 0x000fe20000000000 */
[----:B--2---:R-:W-:Y:S02]  /*3f10*/  ULEA UR8, UR8, UR4, 0x18 ;  /* 0x0000000408087291 */ /* 0x004fe4000f8ec0ff */
[----:B------:R-:W-:-:S07]  /*3f20*/  ULEA UR4, UR74, UR71, 0x3 ;  /* 0x000000474a047291 */ /* 0x000fce000f8e18ff */
[----:B------:R2:W-:Y:S02]  /*3f30*/  @P0 STS.U8 [UR8+0x1c], R0 ;  /* 0x00001c00ff000988 */ /* 0x0005e40008000008 */
[----:B------:R-:W3:Y:S02]  /*3f40*/  SYNCS.PHASECHK.TRANS64.TRYWAIT P0, [UR4], R2 ;  /* 0x00000002ff0075a7 */ /* 0x000ee40008001104 */
[----:B--23--:R-:W-:Y:S05]  /*3f50*/  @!P0 BRA `(.L_x_65) ;  /* 0x0000002c00708947 */ /* 0x00cfea0003800000 */
.L_x_129:
[----:B------:R-:W-:-:S04]  /*3f60*/  UIADD3 UR4, UPT, UPT, UR74, 0x1, URZ ;  /* 0x000000014a047890 */ /* 0x000fc8000fffe0ff */
[----:B------:R-:W-:-:S04]  /*3f70*/  UISETP.NE.AND UP0, UPT, UR4, 0x4, UPT ;  /* 0x000000040400788c */ /* 0x000fc8000bf05270 */
[----:B------:R-:W-:Y:S02]  /*3f80*/  USEL UR6, URZ, 0x1, UP0 ;  /* 0x00000001ff067887 */ /* 0x000fe40008000000 */
[----:B------:R-:W-:-:S04]  /*3f90*/  USEL UR4, UR4, URZ, UP0 ;  /* 0x000000ff04047287 */ /* 0x000fc80008000000 */
[----:B-1----:R-:W-:Y:S01]  /*3fa0*/  ULEA UR5, UR4, UR71, 0x3 ;  /* 0x0000004704057291 */ /* 0x002fe2000f8e18ff */
[----:B--2---:R-:W-:-:S04]  /*3fb0*/  LOP3.LUT R2, R11, UR6, RZ, 0x3c, !PT ;  /* 0x000000060b027c12 */ /* 0x004fc8000f8e3cff */
[----:B------:R-:W-:-:S04]  /*3fc0*/  SHF.L.U32 R3, R2, 0x1f, RZ ;  /* 0x0000001f02037819 */ /* 0x000fc800000006ff */
[----:B------:R-:W1:Y:S02]  /*3fd0*/  SYNCS.PHASECHK.TRANS64.TRYWAIT P0, [UR5], R3 ;  /* 0x00000003ff0075a7 */ /* 0x000e640008001105 */
[----:B-1----:R-:W-:Y:S05]  /*3fe0*/  @!P0 BRA `(.L_x_66) ;  /* 0x0000002c00648947 */ /* 0x002fea0003800000 */
.L_x_131:
        /* <DEDUP_REMOVED lines=9> */
.L_x_133:
[----:B------:R-:W-:-:S04]  /*4080*/  UIADD3 UR4, UPT, UPT, UR4, 0x1, URZ ;  /* 0x0000000104047890 */ /* 0x000fc8000fffe0ff */
[----:B------:R-:W-:-:S04]  /*4090*/  UISETP.NE.AND UP0, UPT, UR4, 0x4, UPT ;  /* 0x000000040400788c */ /* 0x000fc8000bf05270 */
[----:B------:R-:W-:Y:S02]  /*40a0*/  USEL UR5, URZ, 0x1, UP0 ;  /* 0x00000001ff057887 */ /* 0x000fe40008000000 */
[----:B------:R-:W-:-:S04]  /*40b0*/  USEL UR4, UR4, URZ, UP0 ;  /* 0x000000ff04047287 */ /* 0x000fc80008000000 */
[----:B------:R-:W-:Y:S01]  /*40c0*/  ULEA UR4, UR4, UR71, 0x3 ;  /* 0x0000004704047291 */ /* 0x000fe2000f8e18ff */
[----:B------:R-:W-:-:S04]  /*40d0*/  LOP3.LUT R2, R2, UR5, RZ, 0x3c, !PT ;  /* 0x0000000502027c12 */ /* 0x000fc8000f8e3cff */
[----:B------:R-:W-:-:S04]  /*40e0*/  SHF.L.U32 R2, R2, 0x1f, RZ ;  /* 0x0000001f02027819 */ /* 0x000fc800000006ff */
[----:B------:R-:W2:Y:S02]  /*40f0*/  SYNCS.PHASECHK.TRANS64.TRYWAIT P0, [UR4], R2 ;  /* 0x00000002ff0075a7 */ /* 0x000ea40008001104 */
[----:B--2---:R-:W-:Y:S05]  /*4100*/  @!P0 BRA `(.L_x_68) ;  /* 0x0000002c004c8947 */ /* 0x004fea0003800000 */
.L_x_135:
[----:B------:R-:W-:Y:S01]  /*4110*/  NOP ;  /* 0x0000000000007918 */ /* 0x000fe20000000000 */
[----:B-1----:R-:W1:Y:S01]  /*4120*/  LDS R0, [UR8+0x14] ;  /* 0x00001408ff007984 */ /* 0x002e620008000800 */
[----:B------:R-:W-:Y:S01]  /*4130*/  R2UR UR4, R14 ;  /* 0x000000000e0472ca */ /* 0x000fe200000e0000 */
[----:B------:R-:W-:Y:S01]  /*4140*/  UMOV UR5, 0xffff ;  /* 0x0000ffff00057882 */ /* 0x000fe20000000000 */
[----:B------:R-:W-:-:S11]  /*4150*/  UMOV UR6, 0x1 ;  /* 0x0000000100067882 */ /* 0x000fd60000000000 */
[----:B------:R-:W-:-:S04]  /*4160*/  ULOP3.LUT UR4, UR4, 0xffff, URZ, 0xc0, !UPT ;  /* 0x0000ffff04047892 */ /* 0x000fc8000f8ec0ff */
[----:B------:R-:W-:-:S04]  /*4170*/  USHF.R.U32.HI UR4, URZ, 0x5, UR4 ;  /* 0x00000005ff047899 */ /* 0x000fc80008011604 */
[----:B------:R-:W-:Y:S02]  /*4180*/  USHF.L.U32 UR5, UR5, UR4, URZ ;  /* 0x0000000405057299 */ /* 0x000fe400080006ff */
[----:B------:R-:W-:-:S04]  /*4190*/  USHF.L.U32 UR4, UR6, UR4, URZ ;  /* 0x0000000406047299 */ /* 0x000fc800080006ff */
[----:B-1----:R-:W-:-:S04]  /*41a0*/  LOP3.LUT R0, R0, UR5, RZ, 0xc0, !PT ;  /* 0x0000000500007c12 */ /* 0x002fc8000f8ec0ff */
[----:B------:R-:W-:-:S13]  /*41b0*/  ISETP.NE.AND P0, PT, R0, UR5, PT ;  /* 0x0000000500007c0c */ /* 0x000fda000bf05270 */
[----:B------:R-:W-:Y:S05]  /*41c0*/  @P0 BRA `(.L_x_69) ;  /* 0x0000000000580947 */ /* 0x000fea0003800000 */
[----:B------:R-:W1:Y:S02]  /*41d0*/  LDS R0, [UR8+0x18] ;  /* 0x00001808ff007984 */ /* 0x000e640008000800 */
[----:B-1----:R-:W-:-:S04]  /*41e0*/  LOP3.LUT R0, R0, UR4, RZ, 0xc0, !PT ;  /* 0x0000000400007c12 */ /* 0x002fc8000f8ec0ff */
[----:B------:R-:W-:-:S13]  /*41f0*/  ISETP.NE.AND P0, PT, R0, UR4, PT ;  /* 0x0000000400007c0c */ /* 0x000fda000bf05270 */
[----:B------:R-:W-:Y:S05]  /*4200*/  @P0 BRA `(.L_x_70) ;  /* 0x00000000003c0947 */ /* 0x000fea0003800000 */
[----:B------:R-:W1:Y:S01]  /*4210*/  S2R R2, SR_LANEID ;  /* 0x0000000000027919 */ /* 0x000e620000000000 */
[----:B------:R-:W-:-:S06]  /*4220*/  ULOP3.LUT UR5, URZ, UR5, URZ, 0x33, !UPT ;  /* 0x00000005ff057292 */ /* 0x000fcc000f8e33ff */
[----:B------:R-:W-:-:S04]  /*4230*/  IMAD.U32 R0, RZ, RZ, UR5 ;  /* 0x00000005ff007e24 */ /* 0x000fc8000f8e00ff */
[----:B------:R2:W3:Y:S02]  /*4240*/  REDUX UR7, R0 ;  /* 0x00000000000773c4 */ /* 0x0004e40000000000 */
[----:B------:R4:W-:Y:S01]  /*4250*/  UTCATOMSWS.AND URZ, UR5 ;  /* 0x0000000500ff79e3 */ /* 0x0009e20008000000 */
[----:B--2---:R-:W-:Y:S01]  /*4260*/  LOP3.LUT R0, RZ, UR4, RZ, 0x33, !PT ;  /* 0x00000004ff007c12 */ /* 0x004fe2000f8e33ff */
[----:B------:R-:W-:Y:S02]  /*4270*/  VOTEU.ANY UR4, UPT, PT ;  /* 0x0000000000047886 */ /* 0x000fe400038e0100 */
[----:B------:R-:W-:Y:S02]  /*4280*/  UFLO.U32 UR4, UR4 ;  /* 0x00000004000472bd */ /* 0x000fe400080e0000 */
[----:B------:R-:W2:Y:S04]  /*4290*/  REDUX UR6, R0 ;  /* 0x00000000000673c4 */ /* 0x000ea80000000000 */
[----:B-1----:R-:W-:-:S02]  /*42a0*/  ISETP.EQ.U32.AND P0, PT, R2, UR4, PT ;  /* 0x0000000402007c0c */ /* 0x002fc4000bf02070 */
[----:B---3--:R-:W-:-:S11]  /*42b0*/  MOV R2, UR7 ;  /* 0x0000000700027c02 */ /* 0x008fd60008000f00 */
[----:B------:R4:W-:Y:S01]  /*42c0*/  @P0 ATOMS.AND RZ, [UR8+0x14], R2 ;  /* 0x00001402ffff098c */ /* 0x0009e2000a800008 */
[----:B--2---:R-:W-:-:S05]  /*42d0*/  IMAD.U32 R0, RZ, RZ, UR6 ;  /* 0x00000006ff007e24 */ /* 0x004fca000f8e00ff */
[----:B------:R4:W-:Y:S01]  /*42e0*/  @P0 ATOMS.AND RZ, [UR8+0x18], R0 ;  /* 0x00001800ffff098c */ /* 0x0009e2000a800008 */
[----:B------:R-:W-:Y:S05]  /*42f0*/  BRA `(.L_x_71) ;  /* 0x0000000000147947 */ /* 0x000fea0003800000 */
.L_x_70:
[----:B------:R-:W-:Y:S02]  /*4300*/  MOV R2, 0x4320 ;  /* 0x0000432000027802 */ /* 0x000fe40000000f00 */
[----:B-----5:R-:W-:Y:S05]  /*4310*/  CALL.REL.NOINC `($__internal_0_$__cuda_sm10x_tcgen05_guardrail_trap_col_being_dealloced_not_returned_by_alloc) ;  /* 0x0000002c00787944 */ /* 0x020fea0003c00000 */
[----:B------:R-:W-:Y:S05]  /*4320*/  BRA `(.L_x_71) ;  /* 0x0000000000087947 */ /* 0x000fea0003800000 */
.L_x_69:
[----:B------:R-:W-:Y:S02]  /*4330*/  MOV R2, 0x4350 ;  /* 0x0000435000027802 */ /* 0x000fe40000000f00 */
[----:B-----5:R-:W-:Y:S05]  /*4340*/  CALL.REL.NOINC `($__internal_2_$__cuda_sm10x_tcgen05_guardrail_trap_unallocated_columns_being_dealloced) ;  /* 0x0000002c00847944 */ /* 0x020fea0003c00000 */
.L_x_71:
[----:B------:R-:W-:Y:S01]  /*4350*/  NOP ;  /* 0x0000000000007918 */ /* 0x000fe20000000000 */
[----:B----4-:R-:W-:Y:S05]  /*4360*/  EXIT ;  /* 0x000000000000794d */ /* 0x010fea0003800000 */
.L_x_53:
[----:B------:R-:W-:-:S09]  /*4370*/  UISETP.NE.OR UP2, UPT, UR10, 0x3, !UP2 ;  /* 0x000000030a00788c */ /* 0x000fd2000d745670 */
[----:B------:R-:W-:Y:S05]  /*4380*/  BRA.U UP2, `(.L_x_72) ;  /* 0x0000000d020c7547 */ /* 0x000fea000b800000 */
[----:B------:R-:W1:Y:S01]  /*4390*/  LDC R0, c[0x0][0xb30] ;  /* 0x0002cc00ff007b82 */ /* 0x000e620000000800 */
[----:B------:R-:W2:Y:S01]  /*43a0*/  LDCU.64 UR4, c[0x0][0x888] ;  /* 0x00011100ff0477ac */ /* 0x000ea20008000a00 */
[----:B------:R-:W-:Y:S01]  /*43b0*/  IMAD.MOV.U32 R28, RZ, RZ, 0x1 ;  /* 0x00000001ff1c7424 */ /* 0x000fe200078e00ff */
[----:B------:R-:W-:Y:S01]  /*43c0*/  CS2R R26, SRZ ;  /* 0x00000000001a7805 */ /* 0x000fe2000001ff00 */
[----:B------:R-:W-:Y:S01]  /*43d0*/  IMAD.MOV.U32 R24, RZ, RZ, 0x800 ;  /* 0x00000800ff187424 */ /* 0x000fe200078e00ff */
[----:B------:R-:W4:Y:S03]  /*43e0*/  LDCU.64 UR16, c[0x0][0x890] ;  /* 0x00011200ff1077ac */ /* 0x000f260008000a00 */
[----:B------:R-:W3:Y:S01]  /*43f0*/  LDC R23, c[0x0][0x370] ;  /* 0x0000dc00ff177b82 */ /* 0x000ee20000000800 */
[----:B------:R-:W-:Y:S01]  /*4400*/  UMOV UR7, 0x400 ;  /* 0x0000040000077882 */ /* 0x000fe20000000000 */
[----:B------:R-:W-:-:S02]  /*4410*/  UPLOP3.LUT UP1, UPT, UPT, UPT, UPT, 0x40, 0x4 ;  /* 0x000000000004789c */ /* 0x000fc40003f2e870 */
[----:B------:R-:W-:Y:S01]  /*4420*/  ULEA UR7, UR45, UR7, 0x18 ;  /* 0x000000072d077291 */ /* 0x000fe2000f8ec0ff */
[----:B------:R-:W-:-:S03]  /*4430*/  UMOV UR13, URZ ;  /* 0x000000ff000d7c82 */ /* 0x000fc60008000000 */
[----:B------:R-:W3:Y:S01]  /*4440*/  LDC R3, c[0x0][0xb0c] ;  /* 0x0002c300ff037b82 */ /* 0x000ee20000000800 */
[----:B--2---:R-:W-:Y:S02]  /*4450*/  UISETP.NE.U32.AND UP2, UPT, UR4, URZ, UPT ;  /* 0x000000ff0400728c */ /* 0x004fe4000bf45070 */
[----:B----4-:R-:W-:-:S05]  /*4460*/  UISETP.NE.U32.AND UP3, UPT, UR16, URZ, UPT ;  /* 0x000000ff1000728c */ /* 0x010fca000bf65070 */
[----:B------:R-:W2:Y:S01]  /*4470*/  LDC R20, c[0x0][0xb20] ;  /* 0x0002c800ff147b82 */ /* 0x000ea20000000800 */
[----:B-1----:R-:W-:Y:S01]  /*4480*/  ISETP.NE.AND P1, PT, R0, 0x1, PT ;  /* 0x000000010000780c */ /* 0x002fe20003f25270 */
[----:B------:R-:W-:Y:S02]  /*4490*/  UISETP.NE.AND.EX UP2, UPT, UR5, URZ, UPT, UP2 ;  /* 0x000000ff0500728c */ /* 0x000fe4000bf45320 */
[----:B------:R-:W-:-:S04]  /*44a0*/  UISETP.NE.AND.EX UP3, UPT, UR17, URZ, UPT, UP3 ;  /* 0x000000ff1100728c */ /* 0x000fc8000bf65330 */
[----:B------:R-:W1:Y:S08]  /*44b0*/  LDC.64 R32, c[0x0][0x348] ;  /* 0x0000d200ff207b82 */ /* 0x000e700000000a00 */
[----:B------:R-:W4:Y:S08]  /*44c0*/  LDC.64 R14, c[0x0][0xb10] ;  /* 0x0002c400ff0e7b82 */ /* 0x000f300000000a00 */
[----:B------:R-:W1:Y:S08]  /*44d0*/  LDC.64 R6, c[0x0][0xb18] ;  /* 0x0002c600ff067b82 */ /* 0x000e700000000a00 */
[----:B------:R-:W1:Y:S08]  /*44e0*/  LDC.64 R4, c[0x0][0xb28] ;  /* 0x0002ca00ff047b82 */ /* 0x000e700000000a00 */
[----:B--23--:R-:W1:Y:S02]  /*44f0*/  LDC R21, c[0x0][0x374] ;  /* 0x0000dd00ff157b82 */ /* 0x00ce640000000800 */
.L_x_80:
[C---:B------:R-:W-:Y:S02]  /*4500*/  LEA R0, R27.reuse, UR7, 0x3 ;  /* 0x000000071b007c11 */ /* 0x040fe4000f8e18ff */
[----:B------:R-:W-:Y:S02]  /*4510*/  SHF.L.U32 R2, R26, 0x1f, RZ ;  /* 0x0000001f1a027819 */ /* 0x000fe400000006ff */
[----:B------:R-:W-:Y:S02]  /*4520*/  LEA R16, R27, UR7, 0x4 ;  /* 0x000000071b107c11 */ /* 0x000fe4000f8e20ff */
[----:B--2---:R-:W2:Y:S02]  /*4530*/  SYNCS.PHASECHK.TRANS64.TRYWAIT P0, [R0+URZ+0x80], R2 ;  /* 0x00008002000075a7 */ /* 0x004ea400080011ff */
[----:B--2---:R-:W-:Y:S05]  /*4540*/  @!P0 BRA `(.L_x_73) ;  /* 0x0000002800548947 */ /* 0x004fea0003800000 */
.L_x_136:
[----:B------:R-:W-:Y:S01]  /*4550*/  ISETP.GE.AND P0, PT, R22, 0x1, PT ;  /* 0x000000011600780c */ /* 0x000fe20003f06270 */
[----:B------:R-:W3:Y:S01]  /*4560*/  LDS.128 R16, [R16+0x110] ;  /* 0x0001100010107984 */ /* 0x000ee20000000c00 */
[----:B------:R-:W-:Y:S01]  /*4570*/  ISETP.NE.U32.AND P4, PT, RZ, UR16, PT ;  /* 0x00000010ff007c0c */ /* 0x000fe2000bf85070 */
[----:B--2---:R-:W-:Y:S03]  /*4580*/  VIADD R0, R0, 0x90 ;  /* 0x0000009000007836 */ /* 0x004fe60000000000 */
[----:B------:R-:W-:Y:S01]  /*4590*/  ISETP.NE.AND.EX P4, PT, RZ, UR17, PT, P4 ;  /* 0x00000011ff007c0c */ /* 0x000fe2000bf85340 */
[----:B------:R-:W-:Y:S01]  /*45a0*/  @!PT LDS RZ, [RZ] ;  /* 0x00000000fffff984 */ /* 0x000fe20000000800 */
[----:B------:R-:W-:Y:S01]  /*45b0*/  @!PT LDS RZ, [RZ] ;  /* 0x00000000fffff984 */ /* 0x000fe20000000800 */
[----:B------:R-:W-:Y:S01]  /*45c0*/  @!PT LDS RZ, [RZ] ;  /* 0x00000000fffff984 */ /* 0x000fe20000000800 */
[----:B------:R-:W-:Y:S01]  /*45d0*/  @!PT LDS RZ, [RZ] ;  /* 0x00000000fffff984 */ /* 0x000fe20000000800 */
[----:B------:R2:W-:Y:S06]  /*45e0*/  MEMBAR.ALL.CTA ;  /* 0x0000000000007992 */ /* 0x0005ec0000008000 */
[----:B--2---:R-:W2:Y:S01]  /*45f0*/  FENCE.VIEW.ASYNC.S ;  /* 0x00000000000073c6 */ /* 0x004ea20000000000 */
[----:B------:R-:W-:Y:S04]  /*4600*/  PRMT R0, RZ, 0x654, R0 ;  /* 0x00000654ff007816 */ /* 0x000fe80000000000 */
[----:B--2---:R2:W-:Y:S01]  /*4610*/  SYNCS.ARRIVE.TRANS64.RED.A1T0 RZ, [R0+URZ], RZ ;  /* 0x000000ff00ff79a7 */ /* 0x0045e200081004ff */
[----:B---3--:R-:W-:Y:S11]  /*4620*/  LOP3.LUT P3, RZ, R18, 0x1, RZ, 0xc0, !PT ;  /* 0x0000000112ff7812 */ /* 0x008ff6000786c0ff */
[----:B------:R-:W-:Y:S02]  /*4630*/  @!UPT UIADD3 URZ, UPT, UPT, URZ, URZ, URZ ;  /* 0x000000fffffff290 */ /* 0x000fe4000fffe0ff */
[----:B------:R-:W-:Y:S02]  /*4640*/  @P3 MOV R11, R16 ;  /* 0x00000010000b3202 */ /* 0x000fe40000000f00 */
[----:B------:R-:W-:Y:S01]  /*4650*/  @P3 LOP3.LUT R10, R17, 0xffff, RZ, 0xc0, !PT ;  /* 0x0000ffff110a3812 */ /* 0x000fe200078ec0ff */
[----:B--2---:R-:W-:Y:S06]  /*4660*/  @!P0 BRA `(.L_x_74) ;  /* 0x0000000000a48947 */ /* 0x004fec0003800000 */
[-C--:B-1----:R-:W-:Y:S01]  /*4670*/  IMAD.HI.U32 R0, R21, R7.reuse, RZ ;  /* 0x0000000715007227 */ /* 0x082fe200078e00ff */
[----:B------:R-:W-:Y:S02]  /*4680*/  ISETP.NE.AND P0, PT, R6, 0x1, PT ;  /* 0x000000010600780c */ /* 0x000fe40003f05270 */
[----:B------:R-:W-:Y:S01]  /*4690*/  ISETP.NE.AND P2, PT, R22, 0x1, PT ;  /* 0x000000011600780c */ /* 0x000fe20003f45270 */
[----:B----4-:R-:W-:Y:S01]  /*46a0*/  IMAD.HI.U32 R9, R23, R14, RZ ;  /* 0x0000000e17097227 */ /* 0x010fe200078e00ff */
[----:B------:R-:W-:Y:S02]  /*46b0*/  SHF.R.U32.HI R0, RZ, R20, R0 ;  /* 0x00000014ff007219 */ /* 0x000fe40000011600 */
[----:B------:R-:W-:Y:S01]  /*46c0*/  ISETP.NE.AND P5, PT, R3, 0x1, PT ;  /* 0x000000010300780c */ /* 0x000fe20003fa5270 */
[----:B------:R-:W-:Y:S01]  /*46d0*/  IMAD.HI.U32 R13, R10, R7, RZ ;  /* 0x000000070a0d7227 */ /* 0x000fe200078e00ff */
[----:B------:R-:W-:Y:S02]  /*46e0*/  SHF.R.U32.HI R9, RZ, R15, R9 ;  /* 0x0000000fff097219 */ /* 0x000fe40000011609 */
[----:B------:R-:W-:Y:S01]  /*46f0*/  SEL R0, R21, R0, !P0 ;  /* 0x0000000015007207 */ /* 0x000fe20004000000 */
[----:B------:R-:W-:Y:S01]  /*4700*/  IMAD.HI.U32 R12, R11, R14, RZ ;  /* 0x0000000e0b0c7227 */ /* 0x000fe200078e00ff */
[----:B------:R-:W-:Y:S03]  /*4710*/  SEL R9, R23, R9, !P5 ;  /* 0x0000000917097207 */ /* 0x000fe60006800000 */
[-C--:B------:R-:W-:Y:S01]  /*4720*/  IMAD.HI.U32 R8, R0, R4.reuse, RZ ;  /* 0x0000000400087227 */ /* 0x080fe200078e00ff */
[----:B------:R-:W-:Y:S03]  /*4730*/  SHF.R.U32.HI R12, RZ, R15, R12 ;  /* 0x0000000fff0c7219 */ /* 0x000fe6000001160c */
[----:B------:R-:W-:Y:S01]  /*4740*/  IMAD.HI.U32 R2, R9, R4, RZ ;  /* 0x0000000409027227 */ /* 0x000fe200078e00ff */
[-C--:B------:R-:W-:Y:S02]  /*4750*/  @P2 SHF.R.U32.HI R0, RZ, R5.reuse, R8 ;  /* 0x00000005ff002219 */ /* 0x080fe40000011608 */
[----:B------:R-:W-:Y:S02]  /*4760*/  SHF.R.U32.HI R8, RZ, R20, R13 ;  /* 0x00000014ff087219 */ /* 0x000fe4000001160d */
[----:B------:R-:W-:Y:S01]  /*4770*/  @P2 SHF.R.U32.HI R9, RZ, R5, R2 ;  /* 0x00000005ff092219 */ /* 0x000fe20000011602 */
[----:B------:R-:W-:Y:S01]  /*4780*/  IMAD R0, R22, R0, RZ ;  /* 0x0000000016007224 */ /* 0x000fe200078e02ff */
[----:B------:R-:W-:Y:S02]  /*4790*/  SEL R8, R10, R8, !P0 ;  /* 0x000000080a087207 */ /* 0x000fe40004000000 */
[----:B------:R-:W-:Y:S01]  /*47a0*/  SEL R2, R11, R12, !P5 ;  /* 0x0000000c0b027207 */ /* 0x000fe20006800000 */
[----:B------:R-:W-:Y:S01]  /*47b0*/  IMAD R12, R22, R9, RZ ;  /* 0x00000009160c7224 */ /* 0x000fe200078e02ff */
[C---:B------:R-:W-:Y:S01]  /*47c0*/  ISETP.GE.AND P0, PT, R8.reuse, R0, PT ;  /* 0x000000000800720c */ /* 0x040fe20003f06270 */
[----:B------:R-:W-:Y:S03]  /*47d0*/  IMAD.HI.U32 R0, R8, R4, RZ ;  /* 0x0000000408007227 */ /* 0x000fe600078e00ff */
[----:B------:R-:W-:Y:S02]  /*47e0*/  ISETP.GE.OR P0, PT, R2, R12, P0 ;  /* 0x0000000c0200720c */ /* 0x000fe40000706670 */
[-C--:B------:R-:W-:Y:S04]  /*47f0*/  SHF.R.U32.HI R0, RZ, R5.reuse, R0 ;  /* 0x00000005ff007219 */ /* 0x080fe80000011600 */
[----:B------:R-:W-:Y:S05]  /*4800*/  SEL R13, R8, R0, !P2 ;  /* 0x00000000080d7207 */ /* 0x000fea0005000000 */
[----:B------:R-:W-:Y:S02]  /*4810*/  IMAD.MOV R12, RZ, RZ, -R13 ;  /* 0x000000ffff0c7224 */ /* 0x000fe400078e0a0d */
[----:B------:R-:W-:Y:S04]  /*4820*/  @!P0 IMAD.HI.U32 R0, R2, R4, RZ ;  /* 0x0000000402008227 */ /* 0x000fe800078e00ff */
[----:B------:R-:W-:Y:S01]  /*4830*/  IMAD R12, R22, R12, R8 ;  /* 0x0000000c160c7224 */ /* 0x000fe200078e0208 */
[----:B------:R-:W-:Y:S04]  /*4840*/  @!P0 SHF.R.U32.HI R0, RZ, R5, R0 ;  /* 0x00000005ff008219 */ /* 0x000fe80000011600 */
[----:B------:R-:W-:Y:S04]  /*4850*/  @!P0 SEL R0, R2, R0, !P2 ;  /* 0x0000000002008207 */ /* 0x000fe80005000000 */
[----:B------:R-:W-:Y:S01]  /*4860*/  @!P0 IADD3 R13, PT, PT, R13, -R0, RZ ;  /* 0x800000000d0d8210 */ /* 0x000fe20007ffe0ff */
[----:B------:R-:W-:Y:S01]  /*4870*/  @!P0 IMAD R0, R9, R12, R0 ;  /* 0x0000000c09008224 */ /* 0x000fe200078e0200 */
[----:B------:R-:W-:Y:S01]  /*4880*/  IADD3 R9, PT, PT, -R8, RZ, RZ ;  /* 0x000000ff08097210 */ /* 0x000fe20007ffe1ff */
[--C-:B------:R-:W-:Y:S02]  /*4890*/  IMAD.MOV R12, RZ, RZ, -R2.reuse ;  /* 0x000000ffff0c7224 */ /* 0x100fe400078e0a02 */
[----:B------:R-:W-:Y:S02]  /*48a0*/  @!P0 IMAD R8, R13, R22, R2 ;  /* 0x000000160d088224 */ /* 0x000fe400078e0202 */
[----:B------:R-:W-:Y:S02]  /*48b0*/  @!P0 IMAD.MOV.U32 R2, RZ, RZ, R0 ;  /* 0x000000ffff028224 */ /* 0x000fe400078e0000 */
[----:B------:R-:W-:Y:S02]  /*48c0*/  IMAD R11, R3, R12, R11 ;  /* 0x0000000c030b7224 */ /* 0x000fe400078e020b */
[----:B------:R-:W-:Y:S02]  /*48d0*/  IMAD R10, R6, R9, R10 ;  /* 0x00000009060a7224 */ /* 0x000fe400078e020a */
[----:B------:R-:W-:Y:S02]  /*48e0*/  IMAD R11, R2, R3, R11 ;  /* 0x00000003020b7224 */ /* 0x000fe400078e020b */
[----:B------:R-:W-:Y:S02]  /*48f0*/  IMAD R10, R8, R6, R10 ;  /* 0x00000006080a7224 */ /* 0x000fe400078e020a */
.L_x_74:
[----:B------:R-:W-:Y:S05]  /*4900*/  BRA.U UP1, `(.L_x_75) ;  /* 0x0000000101107547 */ /* 0x000fea000b800000 */
[----:B------:R-:W-:Y:S04]  /*4910*/  MOV R2, UR18 ;  /* 0x0000001200027c02 */ /* 0x000fe80008000f00 */
[----:B------:R-:W-:Y:S04]  /*4920*/  SHF.L.U32 R2, R2, 0x1f, RZ ;  /* 0x0000001f02027819 */ /* 0x000fe800000006ff */
[----:B------:R-:W2:Y:S02]  /*4930*/  SYNCS.PHASECHK.TRANS64.TRYWAIT P0, [UR7+0x78], R2 ;  /* 0x00007802ff0075a7 */ /* 0x000ea40008001107 */
[----:B--2---:R-:W-:Y:S05]  /*4940*/  @!P0 BRA `(.L_x_76) ;  /* 0x0000002400688947 */ /* 0x004fea0003800000 */
.L_x_75:
[----:B------:R-:W-:Y:S05]  /*4950*/  BRA.U !UP3, `(.L_x_77) ;  /* 0x000000010b347547 */ /* 0x000fea000b800000 */
[----:B------:R-:W-:Y:S01]  /*4960*/  UPLOP3.LUT UP0, UPT, UPT, UPT, UP2, 0x80, 0x8 ;  /* 0x000000000008789c */ /* 0x000fe20003f0f020 */
[----:B--2---:R-:W-:Y:S02]  /*4970*/  HFMA2 R0, -RZ, RZ, 0, 5.9604644775390625e-08 ;  /* 0x00000001ff007431 */ /* 0x004fe400000001ff */
[----:B------:R-:W-:Y:S03]  /*4980*/  IMAD.MOV.U32 R49, RZ, RZ, 0x1 ;  /* 0x00000001ff317424 */ /* 0x000fe600078e00ff */
[----:B------:R-:W-:Y:S05]  /*4990*/  PLOP3.LUT P0, PT, PT, PT, UP0, 0x80, 0x8 ;  /* 0x000000000008781c */ /* 0x000fea0003f0f008 */
[----:B------:R-:W2:Y:S01]  /*49a0*/  @UP0 LDCU.64 UR4, c[0x0][0x888] ;  /* 0x00011100ff0407ac */ /* 0x000ea20008000a00 */
[----:B------:R-:W-:Y:S07]  /*49b0*/  @UP0 UIMAD UR6, UR60, UR16, URZ ;  /* 0x000000103c0602a4 */ /* 0x000fee000f8e02ff */
[----:B------:R-:W-:Y:S01]  /*49c0*/  @!P0 PRMT R49, R0, 0x7610, R49 ;  /* 0x0000761000318816 */ /* 0x000fe20000000031 */
[----:B--2---:R-:W-:Y:S06]  /*49d0*/  @UP0 UIMAD.WIDE UR4, UR6, 0x4, UR4 ;  /* 0x00000004060408a5 */ /* 0x004fec000f8e0204 */
[----:B------:R-:W-:Y:S01]  /*49e0*/  IMAD.U32 R8, RZ, RZ, UR4 ;  /* 0x00000004ff087e24 */ /* 0x000fe2000f8e00ff */
[----:B------:R-:W-:Y:S04]  /*49f0*/  MOV R9, UR5 ;  /* 0x0000000500097c02 */ /* 0x000fe80008000f00 */
[----:B------:R-:W2:Y:S01]  /*4a00*/  @!UP0 LDCU UR4, c[0x0][0x880] ;  /* 0x00011000ff0487ac */ /* 0x000ea20008000800 */
[----:B-----5:R3:W5:Y:S02]  /*4a10*/  @P0 LDG.E R30, desc[UR46][R8.64] ;  /* 0x0000002e081e0981 */ /* 0x020764000c1e1900 */
[----:B--23--:R-:W-:Y:S07]  /*4a20*/  @!P0 IMAD.U32 R30, RZ, RZ, UR4 ;  /* 0x00000004ff1e8e24 */ /* 0x00cfee000f8e00ff */
.L_x_77:
[----:B-----5:R-:W-:Y:S01]  /*4a30*/  @!P4 FSETP.EQ.AND P5, PT, R30, RZ, PT ;  /* 0x000000ff1e00c20b */ /* 0x020fe20003fa2000 */
[----:B------:R-:W-:Y:S01]  /*4a40*/  @!UPT UIADD3 URZ, UPT, UPT, URZ, URZ, URZ ;  /* 0x000000fffffff290 */ /* 0x000fe2000fffe0ff */
[----:B------:R-:W-:Y:S11]  /*4a50*/  @!P4 BRA `(.L_x_78) ;  /* 0x000000000014c947 */ /* 0x000ff60003800000 */
[----:B------:R-:W-:Y:S02]  /*4a60*/  LOP3.LUT P0, RZ, R49, 0xff, RZ, 0xc0, !PT ;  /* 0x000000ff31ff7812 */ /* 0x000fe4000780c0ff */
[----:B------:R-:W-:Y:S04]  /*4a70*/  PLOP3.LUT P5, PT, PT, PT, UP0, 0x80, 0x8 ;  /* 0x000000000008781c */ /* 0x000fe80003faf008 */
[----:B------:R-:W-:Y:S07]  /*4a80*/  PLOP3.LUT P5, PT, P5, PT, PT, 0x8, 0x80 ;  /* 0x000000000080781c */ /* 0x000fee0002fae170 */
[----:B------:R-:W-:Y:S11]  /*4a90*/  @P0 FSETP.EQ.AND P5, PT, R30, RZ, PT ;  /* 0x000000ff1e00020b */ /* 0x000ff60003fa2000 */
[----:B------:R-:W-:Y:S02]  /*4aa0*/  @!UPT UIADD3 URZ, UPT, UPT, URZ, URZ, URZ ;  /* 0x000000fffffff290 */ /* 0x000fe4000fffe0ff */
.L_x_78:
[----:B------:R-:W3:Y:S01]  /*4ab0*/  LDC.64 R8, c[0x0][0xb10] ;  /* 0x0002c400ff087b82 */ /* 0x000ee20000000a00 */
[----:B------:R-:W-:Y:S01]  /*4ac0*/  ULEA UR5, UR13, UR7, 0x3 ;  /* 0x000000070d057291 */ /* 0x000fe2000f8e18ff */
[----:B------:R-:W-:Y:S01]  /*4ad0*/  SHF.L.U32 R29, R28, 0x1f, RZ ;  /* 0x0000001f1c1d7819 */ /* 0x000fe200000006ff */
[----:B------:R-:W-:Y:S01]  /*4ae0*/  VIADD R27, R27, 0x1 ;  /* 0x000000011b1b7836 */ /* 0x000fe20000000000 */
[----:B------:R-:W-:Y:S04]  /*4af0*/  @P3 SHF.R.U32.HI R25, RZ, 0x10, R17 ;  /* 0x00000010ff193819 */ /* 0x000fe80000011611 */
[----:B------:R-:W5:Y:S02]  /*4b00*/  LDC.64 R12, c[0x0][0xb18] ;  /* 0x0002c600ff0c7b82 */ /* 0x000f640000000a00 */
[----:B------:R-:W1:Y:S01]  /*4b10*/  SYNCS.PHASECHK.TRANS64.TRYWAIT P4, [UR5+0x60], R29 ;  /* 0x0000601dff0075a7 */ /* 0x000e620008081105 */
[C---:B---3--:R-:W-:Y:S05]  /*4b20*/  @!P1 IMAD.HI.U32 R8, R11.reuse, R8, RZ ;  /* 0x000000080b089227 */ /* 0x048fea00078e00ff */
[----:B--2---:R-:W2:Y:S01]  /*4b30*/  @!P1 LDC R0, c[0x0][0xb20] ;  /* 0x0002c800ff009b82 */ /* 0x004ea20000000800 */
[----:B------:R-:W-:Y:S01]  /*4b40*/  @!P1 SHF.R.U32.HI R8, RZ, R9, R8 ;  /* 0x00000009ff089219 */ /* 0x000fe20000011608 */
[----:B-----5:R-:W-:Y:S01]  /*4b50*/  @!P1 IMAD.HI.U32 R13, R10, R13, RZ ;  /* 0x0000000d0a0d9227 */ /* 0x020fe200078e00ff */
[----:B------:R-:W-:Y:S05]  /*4b60*/  @!P1 ISETP.NE.AND P0, PT, R12, 0x1, PT ;  /* 0x000000010c00980c */ /* 0x000fea0003f05270 */
[----:B------:R-:W3:Y:S01]  /*4b70*/  @!P1 LDC R2, c[0x0][0xb0c] ;  /* 0x0002c300ff029b82 */ /* 0x000ee20000000800 */
[----:B--2---:R-:W-:Y:S02]  /*4b80*/  @!P1 SHF.R.U32.HI R0, RZ, R0, R13 ;  /* 0x00000000ff009219 */ /* 0x004fe4000001160d */
[----:B---3--:R-:W-:Y:S02]  /*4b90*/  @!P1 ISETP.NE.AND P2, PT, R2, 0x1, PT ;  /* 0x000000010200980c */ /* 0x008fe40003f45270 */
[----:B------:R-:W-:Y:S02]  /*4ba0*/  @!P1 SEL R9, R10, R0, !P0 ;  /* 0x000000000a099207 */ /* 0x000fe40004000000 */
[----:B------:R-:W-:Y:S02]  /*4bb0*/  ELECT P0, URZ, PT ;  /* 0x0000000000ff782f */ /* 0x000fe40003800000 */
[----:B------:R-:W-:Y:S05]  /*4bc0*/  @!P1 SEL R8, R11, R8, !P2 ;  /* 0x000000080b089207 */ /* 0x000fea0005000000 */
[----:B------:R-:W-:Y:S02]  /*4bd0*/  @!P1 IMAD.IADD R0, R9, 0x1, -R8 ;  /* 0x0000000109009824 */ /* 0x000fe400078e0a08 */
[----:B------:R-:W-:Y:S02]  /*4be0*/  @!P1 IMAD.IADD R8, R8, 0x1, -R9 ;  /* 0x0000000108089824 */ /* 0x000fe400078e0a09 */
[----:B------:R-:W-:Y:S02]  /*4bf0*/  @!P1 IMAD R11, R0, R2, R11 ;  /* 0x00000002000b9224 */ /* 0x000fe400078e020b */
[----:B------:R-:W-:Y:S01]  /*4c00*/  @!P1 IMAD R10, R8, R12, R10 ;  /* 0x0000000c080a9224 */ /* 0x000fe200078e020a */
[----:B-1----:R-:W-:Y:S06]  /*4c10*/  @!P4 BRA `(.L_x_79) ;  /* 0x0000002000ccc947 */ /* 0x002fec0003800000 */
.L_x_139:
[----:B------:R-:W-:Y:S01]  /*4c20*/  PLOP3.LUT P5, PT, P5, P0, PT, 0xf2, 0x2f ;  /* 0x00000000002f781c */ /* 0x000fe20002fa1e72 */
[----:B------:R-:W-:Y:S01]  /*4c30*/  UIADD3 UR9, UPT, UPT, UR5, 0x50, URZ ;  /* 0x0000005005097890 */ /* 0x000fe2000fffe0ff */
[----:B------:R-:W-:Y:S01]  /*4c40*/  UMOV UR20, 0x0 ;  /* 0x0000000000147882 */ /* 0x000fe20000000000 */
[----:B------:R-:W-:Y:S01]  /*4c50*/  UMOV UR21, 0x10000000 ;  /* 0x1000000000157882 */ /* 0x000fe20000000000 */
[----:B------:R-:W-:Y:S01]  /*4c60*/  UMOV UR12, UR60 ;  /* 0x0000003c000c7c82 */ /* 0x000fe20008000000 */
[----:B------:R-:W-:Y:S08]  /*4c70*/  @P3 R2UR UR60, R25 ;  /* 0x00000000193c32ca */ /* 0x000ff000000e0000 */
[----:B------:R-:W-:Y:S01]  /*4c80*/  @!P5 IADD3 R2, P0, PT, R32, 0x580, RZ ;  /* 0x000005802002d810 */ /* 0x000fe20007f1e0ff */
[----:B------:R-:W-:Y:S01]  /*4c90*/  @!P5 IMAD.SHL.U32 R47, R47, 0x10, RZ ;  /* 0x000000102f2fd824 */ /* 0x000fe200078e00ff */
[----:B------:R-:W-:Y:S01]  /*4ca0*/  VOTEU.ALL UP1, P5 ;  /* 0x0000000000ff7886 */ /* 0x000fe20002820000 */
[----:B------:R-:W-:Y:S01]  /*4cb0*/  @!P5 IMAD.SHL.U32 R48, R48, 0x40, RZ ;  /* 0x000000403030d824 */ /* 0x000fe200078e00ff */
[----:B------:R-:W-:Y:S01]  /*4cc0*/  @!P5 R2UR UR6, R2 ;  /* 0x000000000206d2ca */ /* 0x000fe200000e0000 */
[----:B-1----:R-:W-:Y:S01]  /*4cd0*/  @!P5 IMAD.X R0, RZ, RZ, R33, P0 ;  /* 0x000000ffff00d224 */ /* 0x002fe200000e0621 */
[----:B------:R-:W-:Y:S01]  /*4ce0*/  @!P5 R2UR UR10, R47 ;  /* 0x000000002f0ad2ca */ /* 0x000fe200000e0000 */
[----:B------:R-:W-:Y:S01]  /*4cf0*/  @!UP1 ULEA UR8, UR13, UR7, 0xb ;  /* 0x000000070d089291 */ /* 0x000fe2000f8e58ff */
[----:B------:R-:W-:Y:S01]  /*4d00*/  @!P5 R2UR UR11, R48 ;  /* 0x00000000300bd2ca */ /* 0x000fe200000e0000 */
[----:B------:R-:W-:Y:S01]  /*4d10*/  IMAD.IADD R47, R10, 0x1, R31 ;  /* 0x000000010a2f7824 */ /* 0x000fe200078e021f */
[----:B------:R-:W-:Y:S01]  /*4d20*/  @!P5 R2UR UR4, R0 ;  /* 0x000000000004d2ca */ /* 0x000fe200000e0000 */
[----:B------:R-:W-:Y:S01]  /*4d30*/  @!UP1 UIADD3 UR8, UPT, UPT, UR8, 0x200, URZ ;  /* 0x0000020008089890 */ /* 0x000fe2000fffe0ff */
[----:B------:R-:W-:Y:S01]  /*4d40*/  ISETP.NE.AND P0, PT, R27, 0x2, PT ;  /* 0x000000021b00780c */ /* 0x000fe20003f05270 */
[----:B------:R-:W-:Y:S01]  /*4d50*/  VOTEU.ALL UP1, P5 ;  /* 0x0000000000ff7886 */ /* 0x000fe20002820000 */
[----:B------:R-:W-:Y:S02]  /*4d60*/  IMAD.IADD R48, R11, 0x1, R46 ;  /* 0x000000010b307824 */ /* 0x000fe400078e022e */
[----:B------:R-:W-:Y:S01]  /*4d70*/  SEL R0, RZ, 0x1, P0 ;  /* 0x00000001ff007807 */ /* 0x000fe20000000000 */
[----:B------:R-:W-:Y:S01]  /*4d80*/  IMAD.U32 R8, RZ, RZ, UR6 ;  /* 0x00000006ff087e24 */ /* 0x000fe2000f8e00ff */
[----:B------:R-:W-:Y:S02]  /*4d90*/  SEL R27, R27, RZ, P0 ;  /* 0x000000ff1b1b7207 */ /* 0x000fe40000000000 */
[----:B------:R-:W-:Y:S02]  /*4da0*/  LOP3.LUT R26, R26, R0, RZ, 0x3c, !PT ;  /* 0x000000001a1a7212 */ /* 0x000fe400078e3cff */
[----:B------:R-:W-:Y:S01]  /*4db0*/  @!P5 R2UR UR14, R8 ;  /* 0x00000000080ed2ca */ /* 0x000fe200000e0000 */
[----:B------:R-:W-:Y:S01]  /*4dc0*/  IMAD.U32 R9, RZ, RZ, UR4 ;  /* 0x00000004ff097e24 */ /* 0x000fe2000f8e00ff */
[----:B------:R-:W-:Y:S04]  /*4dd0*/  UPRMT UR4, UR45, 0x654, UR9 ;  /* 0x000006542d047896 */ /* 0x000fe80008000009 */
[----:B------:R-:W-:Y:S11]  /*4de0*/  @!P5 R2UR UR15, R9 ;  /* 0x00000000090fd2ca */ /* 0x000ff600000e0000 */
[----:B------:R-:W-:Y:S02]  /*4df0*/  @!UPT UIADD3 URZ, UPT, UPT, URZ, URZ, URZ ;  /* 0x000000fffffff290 */ /* 0x000fe4000fffe0ff */
[----:B------:R2:W-:Y:S01]  /*4e00*/  @!UP1 UTMALDG.3D [UR8], [UR14], desc[UR20] ;  /* 0x000014080e0095b4 */ /* 0x0005e20008011000 */
[----:B------:R2:W-:Y:S01]  /*4e10*/  @!P5 SYNCS.ARRIVE.TRANS64.RED.A0TR RZ, [UR5+0x50], R24 ;  /* 0x00005018ffffd9a7 */ /* 0x0005e20008300405 */
[----:B------:R-:W-:Y:S01]  /*4e20*/  SYNCS.ARRIVE.TRANS64.RED.A1T0 RZ, [UR4], RZ ;  /* 0x000000ffffff79a7 */ /* 0x000fe20008100404 */
[----:B------:R-:W-:Y:S04]  /*4e30*/  UIADD3 UR4, UPT, UPT, UR13, 0x1, URZ ;  /* 0x000000010d047890 */ /* 0x000fe8000fffe0ff */
[----:B------:R-:W-:Y:S04]  /*4e40*/  UISETP.NE.AND UP1, UPT, UR4, 0x2, UPT ;  /* 0x000000020400788c */ /* 0x000fe8000bf25270 */
[----:B------:R-:W-:Y:S02]  /*4e50*/  USEL UR5, URZ, 0x1, UP1 ;  /* 0x00000001ff057887 */ /* 0x000fe40008800000 */
[----:B------:R-:W-:Y:S02]  /*4e60*/  USEL UR13, UR4, URZ, UP1 ;  /* 0x000000ff040d7287 */ /* 0x000fe40008800000 */
[----:B------:R-:W-:Y:S02]  /*4e70*/  UPLOP3.LUT UP1, UPT, UPT, UPT, UPT, 0x80, 0x8 ;  /* 0x000000000008789c */ /* 0x000fe40003f2f070 */
[----:B------:R-:W-:Y:S01]  /*4e80*/  LOP3.LUT R28, R28, UR5, RZ, 0x3c, !PT ;  /* 0x000000051c1c7c12 */ /* 0x000fe2000f8e3cff */
[----:B------:R-:W-:Y:S08]  /*4e90*/  @P3 BRA `(.L_x_80) ;  /* 0xfffffff400983947 */ /* 0x000ff0000383ffff */
[----:B------:R-:W-:Y:S01]  /*4ea0*/  UIADD3 UR7, UPT, UPT, UR7, 0x60, URZ ;  /* 0x0000006007077890 */ /* 0x000fe2000fffe0ff */
[----:B------:R-:W-:-:S03]  /*4eb0*/  SHF.L.U32 R2, R28, 0x1f, RZ ;  /* 0x0000001f1c027819 */ /* 0x000fc600000006ff */
[----:B------:R-:W-:-:S09]  /*4ec0*/  ULEA UR4, UR13, UR7, 0x3 ;  /* 0x000000070d047291 */ /* 0x000fd2000f8e18ff */
[----:B------:R-:W1:Y:S02]  /*4ed0*/  SYNCS.PHASECHK.TRANS64.TRYWAIT P0, [UR4], R2 ;  /* 0x00000002ff0075a7 */ /* 0x000e640008001104 */
[----:B-1----:R-:W-:Y:S05]  /*4ee0*/  @!P0 BRA `(.L_x_81) ;  /* 0x0000002000308947 */ /* 0x002fea0003800000 */
.L_x_141:
[----:B------:R-:W-:-:S04]  /*4ef0*/  UIADD3 UR4, UPT, UPT, UR13, 0x1, URZ ;  /* 0x000000010d047890 */ /* 0x000fc8000fffe0ff */
[----:B------:R-:W-:-:S04]  /*4f00*/  UISETP.NE.AND UP0, UPT, UR4, 0x2, UPT ;  /* 0x000000020400788c */ /* 0x000fc8000bf05270 */
[----:B------:R-:W-:Y:S02]  /*4f10*/  USEL UR5, URZ, 0x1, UP0 ;  /* 0x00000001ff057887 */ /* 0x000fe40008000000 */
[----:B------:R-:W-:-:S04]  /*4f20*/  USEL UR4, UR4, URZ, UP0 ;  /* 0x000000ff04047287 */ /* 0x000fc80008000000 */
[----:B------:R-:W-:Y:S01]  /*4f30*/  ULEA UR4, UR4, UR7, 0x3 ;  /* 0x0000000704047291 */ /* 0x000fe2000f8e18ff */
[----:B-1----:R-:W-:-:S04]  /*4f40*/  LOP3.LUT R2, R28, UR5, RZ, 0x3c, !PT ;  /* 0x000000051c027c12 */ /* 0x002fc8000f8e3cff */
[----:B------:R-:W-:Y:S01]  /*4f50*/  SHF.L.U32 R2, R2, 0x1f, RZ ;  /* 0x0000001f02027819 */ /* 0x000fe200000006ff */
[----:B------:R-:W-:-:S07]  /*4f60*/  IMAD.U32 R0, RZ, RZ, UR4 ;  /* 0x00000004ff007e24 */ /* 0x000fce000f8e00ff */
.L_x_82:
[----:B-1----:R1:W3:Y:S02]  /*4f70*/  SYNCS.PHASECHK.TRANS64.TRYWAIT P0, [R0+URZ], R2 ;  /* 0x00000002000075a7 */ /* 0x0022e400080011ff */
[----:B---3--:R-:W-:Y:S05]  /*4f80*/  @!P0 NANOSLEEP.SYNCS 0x989680 ;  /* 0x009896800000895d */ /* 0x008fea0003900000 */
[----:B------:R-:W3:Y:S02]  /*4f90*/  @!P0 SYNCS.PHASECHK.TRANS64 P0, [R0+URZ], R2 ;  /* 0x00000002000085a7 */ /* 0x000ee400080010ff */
[----:B--23--:R-:W-:Y:S05]  /*4fa0*/  @P0 EXIT ;  /* 0x000000000000094d */ /* 0x00cfea0003800000 */
[----:B------:R-:W-:Y:S05]  /*4fb0*/  BRA `(.L_x_82) ;  /* 0xfffffffc00ec7947 */ /* 0x000fea000383ffff */
.L_x_72:
[----:B------:R-:W-:-:S06]  /*4fc0*/  UISETP.GE.AND UP1, UPT, UR10, 0x4, UPT ;  /* 0x000000040a00788c */ /* 0x000fcc000bf26270 */
[----:B------:R-:W-:-:S13]  /*4fd0*/  PLOP3.LUT P0, PT, PT, PT, UP1, 0x80, 0x8 ;  /* 0x000000000008781c */ /* 0x000fda0003f0f018 */
[----:B------:R-:W-:Y:S05]  /*4fe0*/  @!P0 EXIT ;  /* 0x000000000000894d */ /* 0x000fea0003800000 */
[----:B------:R-:W-:Y:S01]  /*4ff0*/  BAR.SYNC.DEFER_BLOCKING 0x6, 0xa0 ;  /* 0x0182800000007b1d */ /* 0x000fe20000010000 */
[C---:B------:R-:W-:Y:S01]  /*5000*/  IMAD.SHL.U32 R3, R61.reuse, 0x10, RZ ;  /* 0x000000103d037824 */ /* 0x040fe200078e00ff */
[----:B------:R-:W-:Y:S01]  /*5010*/  SHF.R.U32.HI R4, RZ, 0x1, R61 ;  /* 0x00000001ff047819 */ /* 0x000fe2000001163d */
[C---:B------:R-:W-:Y:S01]  /*5020*/  IMAD.SHL.U32 R60, R61.reuse, 0x8, RZ ;  /* 0x000000083d3c7824 */ /* 0x040fe200078e00ff */
[----:B------:R-:W-:Y:S01]  /*5030*/  CS2R R56, SRZ ;  /* 0x0000000000387805 */ /* 0x000fe2000001ff00 */
[----:B------:R-:W-:Y:S01]  /*5040*/  IMAD.SHL.U32 R2, R61, 0x2, RZ ;  /* 0x000000023d027824 */ /* 0x000fe200078e00ff */
[----:B------:R-:W-:Y:S02]  /*5050*/  UMOV UR36, 0x400 ;  /* 0x0000040000247882 */ /* 0x000fe40000000000 */
[----:B------:R-:W1:Y:S01]  /*5060*/  LDC R52, c[0x0][0x370] ;  /* 0x0000dc00ff347b82 */ /* 0x000e620000000800 */
[----:B------:R-:W-:Y:S01]  /*5070*/  ULEA UR36, UR45, UR36, 0x18 ;  /* 0x000000242d247291 */ /* 0x000fe2000f8ec0ff */
[----:B------:R-:W-:Y:S01]  /*5080*/  LOP3.LUT R5, R3, 0x40, RZ, 0xc0, !PT ;  /* 0x0000004003057812 */ /* 0x000fe200078ec0ff */
[----:B------:R-:W-:Y:S01]  /*5090*/  IMAD.U32 R28, R61, 0x10000, RZ ;  /* 0x000100003d1c7824 */ /* 0x000fe200078e00ff */
[----:B------:R-:W-:Y:S01]  /*50a0*/  LOP3.LUT R60, R60, 0x300, RZ, 0xc0, !PT ;  /* 0x000003003c3c7812 */ /* 0x000fe200078ec0ff */
[----:B------:R-:W-:Y:S01]  /*50b0*/  IMAD.MOV.U32 R59, RZ, RZ, 0x1 ;  /* 0x00000001ff3b7424 */ /* 0x000fe200078e00ff */
[----:B------:R-:W-:Y:S01]  /*50c0*/  LOP3.LUT R4, R5, 0x8, R4, 0xf8, !PT ;  /* 0x0000000805047812 */ /* 0x000fe200078ef804 */
[----:B------:R-:W-:Y:S01]  /*50d0*/  IMAD.MOV.U32 R27, RZ, RZ, RZ ;  /* 0x000000ffff1b7224 */ /* 0x000fe200078e00ff */
[----:B------:R-:W2:Y:S01]  /*50e0*/  LDC R24, c[0x0][0xb0c] ;  /* 0x0002c300ff187b82 */ /* 0x000ea20000000800 */
[--C-:B------:R-:W-:Y:S01]  /*50f0*/  LOP3.LUT R60, R60, 0x30, R3.reuse, 0xf8, !PT ;  /* 0x000000303c3c7812 */ /* 0x100fe200078ef803 */
[----:B------:R-:W-:Y:S01]  /*5100*/  IMAD.MOV.U32 R58, RZ, RZ, RZ ;  /* 0x000000ffff3a7224 */ /* 0x000fe200078e00ff */
[----:B------:R-:W-:Y:S01]  /*5110*/  LOP3.LUT R2, R4, 0x8, R2, 0x78, !PT ;  /* 0x0000000804027812 */ /* 0x000fe200078e7802 */
[----:B------:R-:W-:Y:S01]  /*5120*/  IMAD.MOV.U32 R63, RZ, RZ, RZ ;  /* 0x000000ffff3f7224 */ /* 0x000fe200078e00ff */
[----:B------:R-:W-:Y:S01]  /*5130*/  LOP3.LUT R60, R60, 0x80, R3, 0xf8, !PT ;  /* 0x000000803c3c7812 */ /* 0x000fe200078ef803 */
[----:B------:R-:W-:Y:S01]  /*5140*/  IMAD.MOV.U32 R55, RZ, RZ, RZ ;  /* 0x000000ffff377224 */ /* 0x000fe200078e00ff */
[----:B------:R-:W-:Y:S01]  /*5150*/  LOP3.LUT R28, R28, 0x600000, RZ, 0xc0, !PT ;  /* 0x006000001c1c7812 */ /* 0x000fe200078ec0ff */
[----:B------:R-:W4:Y:S01]  /*5160*/  LDC R50, c[0x0][0xb20] ;  /* 0x0002c800ff327b82 */ /* 0x000f220000000800 */
[----:B------:R-:W3:Y:S01]  /*5170*/  LDS R0, [UR36+0x130] ;  /* 0x00013024ff007984 */ /* 0x000ee20008000800 */
[----:B------:R-:W-:Y:S01]  /*5180*/  LOP3.LUT R60, R60, R2, RZ, 0xfc, !PT ;  /* 0x000000023c3c7212 */ /* 0x000fe200078efcff */
[----:B------:R-:W1:Y:S01]  /*5190*/  LDCU.64 UR42, c[0x0][0x348] ;  /* 0x00006900ff2a77ac */ /* 0x000e620008000a00 */
[----:B------:R-:W-:-:S03]  /*51a0*/  LOP3.LUT R61, R61, 0x60, RZ, 0xc0, !PT ;  /* 0x000000603d3d7812 */ /* 0x000fc600078ec0ff */
[----:B------:R-:W-:Y:S01]  /*51b0*/  IMAD.SHL.U32 R60, R60, 0x2, RZ ;  /* 0x000000023c3c7824 */ /* 0x000fe200078e00ff */
[----:B------:R-:W1:Y:S01]  /*51c0*/  LDC R23, c[0x0][0xb30] ;  /* 0x0002cc00ff177b82 */ /* 0x000e620000000800 */
[----:B------:R-:W1:Y:S01]  /*51d0*/  LDCU.64 UR40, c[0x0][0x888] ;  /* 0x00011100ff2877ac */ /* 0x000e620008000a00 */
[----:B------:R-:W-:Y:S01]  /*51e0*/  UIADD3 UR39, UPT, UPT, UR36, 0x200, URZ ;  /* 0x0000020024277890 */ /* 0x000fe2000fffe0ff */
[----:B------:R-:W-:-:S05]  /*51f0*/  UMOV UR37, URZ ;  /* 0x000000ff00257c82 */ /* 0x000fca0008000000 */
[----:B------:R-:W1:Y:S08]  /*5200*/  LDC.64 R44, c[0x0][0xb10] ;  /* 0x0002c400ff2c7b82 */ /* 0x000e700000000a00 */
[----:B------:R-:W1:Y:S08]  /*5210*/  LDC.64 R18, c[0x0][0xb18] ;  /* 0x0002c600ff127b82 */ /* 0x000e700000000a00 */
[----:B------:R-:W1:Y:S08]  /*5220*/  LDC.64 R40, c[0x0][0x888] ;  /* 0x00022200ff287b82 */ /* 0x000e700000000a00 */
[----:B------:R-:W1:Y:S01]  /*5230*/  LDC.64 R16, c[0x0][0xb28] ;  /* 0x0002ca00ff107b82 */ /* 0x000e620000000a00 */
[----:B---3--:R-:W-:-:S07]  /*5240*/  IMAD.IADD R28, R0, 0x1, R28 ;  /* 0x00000001001c7824 */ /* 0x008fce00078e021c */
[----:B------:R-:W3:Y:S08]  /*5250*/  LDC.64 R42, c[0x0][0x890] ;  /* 0x00022400ff2a7b82 */ /* 0x000ef00000000a00 */
[----:B------:R-:W1:Y:S08]  /*5260*/  LDC.64 R38, c[0x0][0x8b0] ;  /* 0x00022c00ff267b82 */ /* 0x000e700000000a00 */
[----:B------:R-:W1:Y:S08]  /*5270*/  LDC.64 R36, c[0x0][0x8a8] ;  /* 0x00022a00ff247b82 */ /* 0x000e700000000a00 */
[----:B--2-4-:R-:W1:Y:S02]  /*5280*/  LDC R51, c[0x0][0x374] ;  /* 0x0000dd00ff337b82 */ /* 0x014e640000000800 */
.L_x_102:
[----:B------:R-:W-:Y:S02]  /*5290*/  LEA R0, R63, UR36, 0x3 ;  /* 0x000000243f007c11 */ /* 0x000fe4000f8e18ff */
[----:B------:R-:W-:Y:S02]  /*52a0*/  SHF.L.U32 R2, R57, 0x1f, RZ ;  /* 0x0000001f39027819 */ /* 0x000fe400000006ff */
[----:B------:R-:W-:Y:S02]  /*52b0*/  LEA R32, R63, UR36, 0x4 ;  /* 0x000000243f207c11 */ /* 0x000fe4000f8e20ff */
[----:B--2---:R-:W2:Y:S02]  /*52c0*/  SYNCS.PHASECHK.TRANS64.TRYWAIT P0, [R0+URZ+0x80], R2 ;  /* 0x00008002000075a7 */ /* 0x004ea400080011ff */
[----:B-12---:R-:W-:Y:S05]  /*52d0*/  @!P0 BRA `(.L_x_83) ;  /* 0x0000001c004c8947 */ /* 0x006fea0003800000 */
.L_x_142:
[----:B------:R-:W4:Y:S01]  /*52e0*/  LDC.64 R10, c[0x0][0xb10] ;  /* 0x0002c400ff0a7b82 */ /* 0x000f220000000a00 */
[----:B------:R-:W3:Y:S01]  /*52f0*/  LDS.128 R32, [R32+0x110] ;  /* 0x0001100020207984 */ /* 0x000ee20000000c00 */
[----:B-1----:R-:W-:Y:S01]  /*5300*/  ISETP.NE.AND P1, PT, R23, 0x1, PT ;  /* 0x000000011700780c */ /* 0x002fe20003f25270 */
[----:B--2---:R-:W-:Y:S01]  /*5310*/  VIADD R0, R0, 0x90 ;  /* 0x0000009000007836 */ /* 0x004fe20000000000 */
[----:B------:R-:W-:Y:S04]  /*5320*/  ISETP.GE.AND P0, PT, R22, 0x1, PT ;  /* 0x000000011600780c */ /* 0x000fe80003f06270 */
[----:B------:R-:W1:Y:S01]  /*5330*/  LDC.64 R8, c[0x0][0xb18] ;  /* 0x0002c600ff087b82 */ /* 0x000e620000000a00 */
[----:B------:R-:W-:Y:S01]  /*5340*/  PRMT R0, RZ, 0x654, R0 ;  /* 0x00000654ff007816 */ /* 0x000fe20000000000 */
[----:B------:R-:W-:Y:S01]  /*5350*/  @!PT LDS RZ, [RZ] ;  /* 0x00000000fffff984 */ /* 0x000fe20000000800 */
[----:B------:R-:W-:Y:S01]  /*5360*/  @!PT LDS RZ, [RZ] ;  /* 0x00000000fffff984 */ /* 0x000fe20000000800 */
[----:B------:R-:W-:Y:S01]  /*5370*/  @!PT LDS RZ, [RZ] ;  /* 0x00000000fffff984 */ /* 0x000fe20000000800 */
[----:B------:R-:W-:Y:S01]  /*5380*/  @!PT LDS RZ, [RZ] ;  /* 0x00000000fffff984 */ /* 0x000fe20000000800 */
[----:B------:R2:W-:Y:S06]  /*5390*/  MEMBAR.ALL.CTA ;  /* 0x0000000000007992 */ /* 0x0005ec0000008000 */
[----:B--2---:R-:W2:Y:S01]  /*53a0*/  FENCE.VIEW.ASYNC.S ;  /* 0x00000000000073c6 */ /* 0x004ea20000000000 */
[----:B------:R-:W1:Y:S08]  /*53b0*/  @!P1 LDC R12, c[0x0][0xb20] ;  /* 0x0002c800ff0c9b82 */ /* 0x000e700000000800 */
[----:B------:R-:W1:Y:S01]  /*53c0*/  @!P1 LDC R7, c[0x0][0xb0c] ;  /* 0x0002c300ff079b82 */ /* 0x000e620000000800 */
[----:B--2---:R2:W-:Y:S01]  /*53d0*/  SYNCS.ARRIVE.TRANS64.RED.A1T0 RZ, [R0+URZ], RZ ;  /* 0x000000ff00ff79a7 */ /* 0x0045e200081004ff */
[----:B---3--:R-:W-:Y:S04]  /*53e0*/  LOP3.LUT P4, RZ, R34, 0x1, RZ, 0xc0, !PT ;  /* 0x0000000122ff7812 */ /* 0x008fe8000788c0ff */
[----:B------:R-:W-:Y:S09]  /*53f0*/  P2R R62, PR, RZ, 0x10 ;  /* 0x00000010ff3e7803 */ /* 0x000ff20000000000 */
[----:B------:R-:W-:Y:S02]  /*5400*/  @P4 MOV R26, R32 ;  /* 0x00000020001a4202 */ /* 0x000fe40000000f00 */
[----:B------:R-:W-:Y:S01]  /*5410*/  @P4 LOP3.LUT R25, R33, 0xffff, RZ, 0xc0, !PT ;  /* 0x0000ffff21194812 */ /* 0x000fe200078ec0ff */
[----:B--2-4-:R-:W-:Y:S06]  /*5420*/  @!P0 BRA `(.L_x_84) ;  /* 0x0000000000a48947 */ /* 0x014fec0003800000 */
[-C--:B------:R-:W-:Y:S01]  /*5430*/  IMAD.HI.U32 R0, R51, R19.reuse, RZ ;  /* 0x0000001333007227 */ /* 0x080fe200078e00ff */
[----:B------:R-:W-:Y:S02]  /*5440*/  ISETP.NE.AND P0, PT, R18, 0x1, PT ;  /* 0x000000011200780c */ /* 0x000fe40003f05270 */
[----:B------:R-:W-:Y:S01]  /*5450*/  ISETP.NE.AND P2, PT, R22, 0x1, PT ;  /* 0x000000011600780c */ /* 0x000fe20003f45270 */
[----:B------:R-:W-:Y:S01]  /*5460*/  IMAD.HI.U32 R4, R52, R44, RZ ;  /* 0x0000002c34047227 */ /* 0x000fe200078e00ff */
[----:B------:R-:W-:Y:S02]  /*5470*/  SHF.R.U32.HI R0, RZ, R50, R0 ;  /* 0x00000032ff007219 */ /* 0x000fe40000011600 */
[----:B------:R-:W-:Y:S01]  /*5480*/  ISETP.NE.AND P3, PT, R24, 0x1, PT ;  /* 0x000000011800780c */ /* 0x000fe20003f65270 */
[----:B------:R-:W-:Y:S01]  /*5490*/  IMAD.HI.U32 R6, R25, R19, RZ ;  /* 0x0000001319067227 */ /* 0x000fe200078e00ff */
[-C--:B------:R-:W-:Y:S02]  /*54a0*/  SHF.R.U32.HI R4, RZ, R45.reuse, R4 ;  /* 0x0000002dff047219 */ /* 0x080fe40000011604 */
        /* <DEDUP_REMOVED lines=14> */
[C---:B------:R-:W-:Y:S03]  /*5590*/  IMAD.HI.U32 R0, R3.reuse, R16, RZ ;  /* 0x0000001003007227 */ /* 0x040fe600078e00ff */
[C---:B------:R-:W-:Y:S02]  /*55a0*/  ISETP.GE.OR P0, PT, R2.reuse, R5, P0 ;  /* 0x000000050200720c */ /* 0x040fe40000706670 */
[----:B------:R-:W-:Y:S04]  /*55b0*/  SHF.R.U32.HI R0, RZ, R17, R0 ;  /* 0x00000011ff007219 */ /* 0x000fe80000011600 */
[C---:B------:R-:W-:Y:S05]  /*55c0*/  SEL R6, R3.reuse, R0, !P2 ;  /* 0x0000000003067207 */ /* 0x040fea0005000000 */
        /* <DEDUP_REMOVED lines=14> */
[----:B------:R-:W-:Y:S07]  /*56b0*/  IMAD R25, R3, R18, R25 ;  /* 0x0000001203197224 */ /* 0x000fee00078e0219 */
.L_x_84:
[----:B------:R-:W-:Y:S01]  /*56c0*/  @!P1 IMAD.HI.U32 R0, R26, R10, RZ ;  /* 0x0000000a1a009227 */ /* 0x000fe200078e00ff */
[----:B-1----:R-:W-:Y:S01]  /*56d0*/  @!P1 ISETP.NE.AND P0, PT, R8, 0x1, PT ;  /* 0x000000010800980c */ /* 0x002fe20003f05270 */
[----:B------:R-:W-:Y:S01]  /*56e0*/  ULOP3.LUT UP0, URZ, UR39, 0x90, URZ, 0xc0, !UPT ;  /* 0x0000009027ff7892 */ /* 0x000fe2000f80c0ff */
[----:B------:R-:W-:Y:S01]  /*56f0*/  @!P1 ISETP.NE.AND P2, PT, R7, 0x1, PT ;  /* 0x000000010700980c */ /* 0x000fe20003f45270 */
[----:B------:R-:W-:Y:S01]  /*5700*/  @!P1 IMAD.HI.U32 R2, R25, R9, RZ ;  /* 0x0000000919029227 */ /* 0x000fe200078e00ff */
[----:B------:R-:W-:Y:S02]  /*5710*/  @!P1 SHF.R.U32.HI R0, RZ, R11, R0 ;  /* 0x0000000bff009219 */ /* 0x000fe40000011600 */
[----:B------:R-:W-:Y:S01]  /*5720*/  @P4 SHF.R.U32.HI R54, RZ, 0x10, R33 ;  /* 0x00000010ff364819 */ /* 0x000fe20000011621 */
[----:B------:R-:W-:Y:S01]  /*5730*/  VIADD R63, R63, 0x1 ;  /* 0x000000013f3f7836 */ /* 0x000fe20000000000 */
[----:B------:R-:W-:Y:S02]  /*5740*/  @!P1 SHF.R.U32.HI R2, RZ, R12, R2 ;  /* 0x0000000cff029219 */ /* 0x000fe40000011602 */
[----:B------:R-:W-:Y:S02]  /*5750*/  @!P1 SEL R3, R26, R0, !P2 ;  /* 0x000000001a039207 */ /* 0x000fe40005000000 */
[----:B------:R-:W-:Y:S05]  /*5760*/  @!P1 SEL R2, R25, R2, !P0 ;  /* 0x0000000219029207 */ /* 0x000fea0004000000 */
[----:B------:R-:W-:Y:S02]  /*5770*/  @!P1 IMAD.IADD R0, R2, 0x1, -R3 ;  /* 0x0000000102009824 */ /* 0x000fe400078e0a03 */
[----:B------:R-:W-:Y:S02]  /*5780*/  @!P1 IMAD.IADD R2, R3, 0x1, -R2 ;  /* 0x0000000103029824 */ /* 0x000fe400078e0a02 */
[----:B------:R-:W-:Y:S02]  /*5790*/  @!P1 IMAD R26, R0, R7, R26 ;  /* 0x00000007001a9224 */ /* 0x000fe400078e021a */
[----:B------:R-:W-:Y:S01]  /*57a0*/  @!P1 IMAD R25, R2, R8, R25 ;  /* 0x0000000802199224 */ /* 0x000fe200078e0219 */
[----:B------:R-:W-:Y:S06]  /*57b0*/  BRA.U !UP0, `(.L_x_85) ;  /* 0x00000001087c7547 */ /* 0x000fec000b800000 */
[----:B------:R-:W1:Y:S01]  /*57c0*/  LDCU.64 UR8, c[0x4][0x80] ;  /* 0x01001000ff0877ac */ /* 0x000e620008000a00 */
[----:B------:R-:W-:Y:S01]  /*57d0*/  MOV R2, 0x0 ;  /* 0x0000000000027802 */ /* 0x000fe20000000f00 */
[----:B------:R-:W-:Y:S02]  /*57e0*/  HFMA2 R12, -RZ, RZ, 0, 5.9604644775390625e-08 ;  /* 0x00000001ff0c7431 */ /* 0x000fe400000001ff */
[----:B------:R-:W-:Y:S01]  /*57f0*/  IMAD.MOV.U32 R8, RZ, RZ, 0x70 ;  /* 0x00000070ff087424 */ /* 0x000fe200078e00ff */
[----:B------:R2:W3:Y:S01]  /*5800*/  LDC.64 R14, c[0x4][R2] ;  /* 0x01000000020e7b82 */ /* 0x0004e20000000a00 */
[----:B------:R-:W4:Y:S01]  /*5810*/  LDCU.64 UR6, c[0x4][0x88] ;  /* 0x01001100ff0677ac */ /* 0x000f220008000a00 */
[----:B------:R-:W-:Y:S01]  /*5820*/  IMAD.MOV.U32 R13, RZ, RZ, RZ ;  /* 0x000000ffff0d7224 */ /* 0x000fe200078e00ff */
[----:B------:R-:W2:Y:S01]  /*5830*/  LDCU.64 UR4, c[0x4][0x8] ;  /* 0x01000100ff0477ac */ /* 0x000ea20008000a00 */
[----:B-1----:R-:W-:Y:S01]  /*5840*/  MOV R5, UR9 ;  /* 0x0000000900057c02 */ /* 0x002fe20008000f00 */
[----:B------:R-:W-:Y:S01]  /*5850*/  IMAD.U32 R4, RZ, RZ, UR8 ;  /* 0x00000008ff047e24 */ /* 0x000fe2000f8e00ff */
[----:B----4-:R-:W-:Y:S01]  /*5860*/  MOV R7, UR7 ;  /* 0x0000000700077c02 */ /* 0x010fe20008000f00 */
[----:B------:R-:W-:Y:S01]  /*5870*/  IMAD.U32 R6, RZ, RZ, UR6 ;  /* 0x00000006ff067e24 */ /* 0x000fe2000f8e00ff */
[----:B--2---:R-:W-:Y:S01]  /*5880*/  MOV R11, UR5 ;  /* 0x00000005000b7c02 */ /* 0x004fe20008000f00 */
[----:B------:R-:W-:Y:S02]  /*5890*/  IMAD.U32 R10, RZ, RZ, UR4 ;  /* 0x00000004ff0a7e24 */ /* 0x000fe4000f8e00ff */
[----:B------:R-:W-:Y:S07]  /*58a0*/  LEPC R20, `(.L_x_86) ;  /* 0x000000001014794e */ /* 0x000fee0000000000 */
[----:B---3-5:R-:W-:Y:S05]  /*58b0*/  CALL.ABS.NOINC R14 ;  /* 0x000000000e007343 */ /* 0x028fea0003c00000 */
.L_x_86:
[----:B------:R-:W1:Y:S01]  /*58c0*/  LDCU.64 UR8, c[0x4][0x80] ;  /* 0x01001000ff0877ac */ /* 0x000e620008000a00 */
[----:B------:R-:W2:Y:S01]  /*58d0*/  LDC.64 R2, c[0x4][R2] ;  /* 0x0100000002027b82 */ /* 0x000ea20000000a00 */
[----:B------:R-:W-:Y:S02]  /*58e0*/  HFMA2 R12, -RZ, RZ, 0, 5.9604644775390625e-08 ;  /* 0x00000001ff0c7431 */ /* 0x000fe400000001ff */
[----:B------:R-:W-:Y:S02]  /*58f0*/  IMAD.MOV.U32 R8, RZ, RZ, 0x70 ;  /* 0x00000070ff087424 */ /* 0x000fe400078e00ff */
[----:B------:R-:W-:Y:S01]  /*5900*/  IMAD.MOV.U32 R13, RZ, RZ, RZ ;  /* 0x000000ffff0d7224 */ /* 0x000fe200078e00ff */
[----:B------:R-:W3:Y:S01]  /*5910*/  LDCU.64 UR6, c[0x4][0x88] ;  /* 0x01001100ff0677ac */ /* 0x000ee20008000a00 */
[----:B------:R-:W4:Y:S01]  /*5920*/  LDCU.64 UR4, c[0x4][0x8] ;  /* 0x01000100ff0477ac */ /* 0x000f220008000a00 */
[----:B-1----:R-:W-:Y:S02]  /*5930*/  MOV R4, UR8 ;  /* 0x0000000800047c02 */ /* 0x002fe40008000f00 */
[----:B------:R-:W-:Y:S02]  /*5940*/  MOV R5, UR9 ;  /* 0x0000000900057c02 */ /* 0x000fe40008000f00 */
[----:B---3--:R-:W-:Y:S01]  /*5950*/  MOV R7, UR7 ;  /* 0x0000000700077c02 */ /* 0x008fe20008000f00 */
[----:B------:R-:W-:Y:S01]  /*5960*/  IMAD.U32 R6, RZ, RZ, UR6 ;  /* 0x00000006ff067e24 */ /* 0x000fe2000f8e00ff */
[----:B----4-:R-:W-:Y:S01]  /*5970*/  MOV R11, UR5 ;  /* 0x00000005000b7c02 */ /* 0x010fe20008000f00 */
[----:B------:R-:W-:Y:S02]  /*5980*/  IMAD.U32 R10, RZ, RZ, UR4 ;  /* 0x00000004ff0a7e24 */ /* 0x000fe4000f8e00ff */
[----:B------:R-:W-:Y:S07]  /*5990*/  LEPC R20, `(.L_x_85) ;  /* 0x000000001014794e */ /* 0x000fee0000000000 */
[----:B--2---:R-:W-:Y:S05]  /*59a0*/  CALL.ABS.NOINC R2 ;  /* 0x0000000002007343 */ /* 0x004fea0003c00000 */
.L_x_85:
[----:B------:R-:W-:Y:S01]  /*59b0*/  ISETP.NE.U32.AND P2, PT, R42, RZ, PT ;  /* 0x000000ff2a00720c */ /* 0x000fe20003f45070 */
[----:B------:R-:W-:Y:S01]  /*59c0*/  UISETP.NE.AND UP1, UPT, UR38, URZ, UPT ;  /* 0x000000ff2600728c */ /* 0x000fe2000bf25270 */
[----:B------:R-:W-:Y:S02]  /*59d0*/  ISETP.NE.U32.AND P4, PT, R38, RZ, PT ;  /* 0x000000ff2600720c */ /* 0x000fe40003f85070 */
[----:B------:R-:W-:Y:S02]  /*59e0*/  ISETP.NE.AND.EX P2, PT, R43, RZ, PT, P2 ;  /* 0x000000ff2b00720c */ /* 0x000fe40003f45320 */
[----:B------:R-:W-:Y:S02]  /*59f0*/  PLOP3.LUT P1, PT, PT, PT, PT, 0x8, 0x80 ;  /* 0x000000000080781c */ /* 0x000fe40003f2e170 */
[----:B------:R-:W-:Y:S02]  /*5a00*/  PLOP3.LUT P0, PT, PT, PT, UP1, 0x80, 0x8 ;  /* 0x000000000008781c */ /* 0x000fe40003f0f018 */
[----:B------:R-:W-:Y:S02]  /*5a10*/  ISETP.NE.AND.EX P4, PT, R39, RZ, PT, P4 ;  /* 0x000000ff2700720c */ /* 0x000fe40003f85340 */
[----:B------:R-:W1:Y:S09]  /*5a20*/  @UP1 LDCU.64 UR4, c[0x0][0x888] ;  /* 0x00011100ff0417ac */ /* 0x000e720008000a00 */
[----:B------:R-:W-:Y:S01]  /*5a30*/  @P0 PLOP3.LUT P1, PT, P2, PT, PT, 0x80, 0x8 ;  /* 0x000000000008081c */ /* 0x000fe2000172f070 */
[----:B-1----:R-:W-:Y:S04]  /*5a40*/  @UP1 UISETP.NE.U32.AND UP0, UPT, UR4, URZ, UPT ;  /* 0x000000ff0400128c */ /* 0x002fe8000bf05070 */
[----:B------:R-:W-:Y:S04]  /*5a50*/  @UP1 UISETP.NE.AND.EX UP0, UPT, UR5, URZ, UPT, UP0 ;  /* 0x000000ff0500128c */ /* 0x000fe8000bf05300 */
[----:B------:R-:W-:Y:S01]  /*5a60*/  @UP1 USEL UR4, URZ, 0xffffffff, UP0 ;  /* 0xffffffffff041887 */ /* 0x000fe20008000000 */
[----:B------:R-:W-:Y:S11]  /*5a70*/  @!P2 BRA `(.L_x_87) ;  /* 0x00000000002ca947 */ /* 0x000ff60003800000 */
[----:B------:R-:W-:Y:S01]  /*5a80*/  ISETP.NE.U32.AND P3, PT, R40, RZ, PT ;  /* 0x000000ff2800720c */ /* 0x000fe20003f65070 */
[----:B------:R-:W-:Y:S03]  /*5a90*/  IMAD.MOV.U32 R49, RZ, RZ, 0x1 ;  /* 0x00000001ff317424 */ /* 0x000fe600078e00ff */
[----:B------:R-:W-:Y:S11]  /*5aa0*/  ISETP.NE.AND.EX P3, PT, R41, RZ, PT, P3 ;  /* 0x000000ff2900720c */ /* 0x000ff60003f65330 */
[----:B------:R-:W-:Y:S02]  /*5ab0*/  @!UPT UIADD3 URZ, UPT, UPT, URZ, URZ, URZ ;  /* 0x000000fffffff290 */ /* 0x000fe4000fffe0ff */
[----:B------:R-:W1:Y:S01]  /*5ac0*/  @P3 LDC.64 R2, c[0x0][0x888] ;  /* 0x00022200ff023b82 */ /* 0x000e620000000a00 */
[----:B------:R-:W-:Y:S04]  /*5ad0*/  @P3 IMAD R0, R42, UR60, RZ ;  /* 0x0000003c2a003c24 */ /* 0x000fe8000f8e02ff */
[----:B-1----:R-:W-:Y:S04]  /*5ae0*/  @P3 IMAD.WIDE R2, R0, 0x4, R2 ;  /* 0x0000000400023825 */ /* 0x002fe800078e0202 */
[----:B------:R-:W-:Y:S01]  /*5af0*/  HFMA2 R0, -RZ, RZ, 0, 5.9604644775390625e-08 ;  /* 0x00000001ff007431 */ /* 0x000fe200000001ff */
[----:B-----5:R1:W5:Y:S04]  /*5b00*/  @P3 LDG.E R30, desc[UR46][R2.64] ;  /* 0x0000002e021e3981 */ /* 0x020368000c1e1900 */
[----:B------:R-:W-:Y:S01]  /*5b10*/  @!P3 PRMT R49, R0, 0x7610, R49 ;  /* 0x000076100031b816 */ /* 0x000fe20000000031 */
[----:B-1----:R-:W2:Y:S06]  /*5b20*/  @!P3 LDC R30, c[0x0][0x880] ;  /* 0x00022000ff1ebb82 */ /* 0x002eac0000000800 */
.L_x_87:
[----:B------:R-:W-:Y:S05]  /*5b30*/  @!P4 BRA `(.L_x_88) ;  /* 0x000000000020c947 */ /* 0x000fea0003800000 */
[----:B------:R-:W-:Y:S04]  /*5b40*/  ISETP.NE.U32.AND P3, PT, R36, RZ, PT ;  /* 0x000000ff2400720c */ /* 0x000fe80003f65070 */
[----:B------:R-:W-:Y:S11]  /*5b50*/  ISETP.NE.AND.EX P3, PT, R37, RZ, PT, P3 ;  /* 0x000000ff2500720c */ /* 0x000ff60003f65330 */
[----:B------:R-:W-:Y:S02]  /*5b60*/  @!UPT UIADD3 URZ, UPT, UPT, URZ, URZ, URZ ;  /* 0x000000fffffff290 */ /* 0x000fe4000fffe0ff */
[----:B------:R-:W1:Y:S01]  /*5b70*/  @P3 LDC.64 R2, c[0x0][0x8a8] ;  /* 0x00022a00ff023b82 */ /* 0x000e620000000a00 */
[----:B------:R-:W-:Y:S04]  /*5b80*/  @P3 IMAD R0, R38, UR60, RZ ;  /* 0x0000003c26003c24 */ /* 0x000fe8000f8e02ff */
[----:B-1----:R-:W-:Y:S05]  /*5b90*/  @P3 IMAD.WIDE R2, R0, 0x4, R2 ;  /* 0x0000000400023825 */ /* 0x002fea00078e0202 */
[----:B-----5:R1:W5:Y:S02]  /*5ba0*/  @P3 LDG.E R29, desc[UR46][R2.64] ;  /* 0x0000002e021d3981 */ /* 0x020364000c1e1900 */
[----:B-1----:R-:W3:Y:S02]  /*5bb0*/  @!P3 LDC R29, c[0x0][0x8a0] ;  /* 0x00022800ff1dbb82 */ /* 0x002ee40000000800 */
.L_x_88:
[----:B--2--5:R-:W-:Y:S01]  /*5bc0*/  @P0 FSETP.NEU.AND P4, PT, R30, RZ, PT ;  /* 0x000000ff1e00020b */ /* 0x024fe20003f8d000 */
[----:B------:R-:W-:Y:S01]  /*5bd0*/  IMAD.U32 R0, RZ, RZ, UR4 ;  /* 0x00000004ff007e24 */ /* 0x000fe2000f8e00ff */
[----:B------:R-:W-:Y:S01]  /*5be0*/  @P0 LOP3.LUT P3, RZ, R49, 0xff, RZ, 0xc0, !PT ;  /* 0x000000ff31ff0812 */ /* 0x000fe2000786c0ff */
[----:B------:R-:W-:Y:S01]  /*5bf0*/  IMAD.SHL.U32 R66, R56, 0x800, RZ ;  /* 0x0000080038427824 */ /* 0x000fe200078e00ff */
[----:B------:R-:W-:Y:S01]  /*5c00*/  @P0 SEL R2, RZ, 0xffffffff, P4 ;  /* 0xffffffffff020807 */ /* 0x000fe20002000000 */
[----:B------:R-:W-:Y:S01]  /*5c10*/  BSSY B1, `(.L_x_89) ;  /* 0x000002e000017945 */ /* 0x000fe20003800000 */
[----:B------:R-:W-:Y:S02]  /*5c20*/  LOP3.LUT R4, R59, 0x1, RZ, 0x3c, !PT ;  /* 0x000000013b047812 */ /* 0x000fe400078e3cff */
[----:B------:R-:W-:Y:S02]  /*5c30*/  CS2R R34, SRZ ;  /* 0x0000000000227805 */ /* 0x000fe4000001ff00 */
[----:B------:R-:W-:Y:S02]  /*5c40*/  @P1 SEL R2, R0, R2, !P3 ;  /* 0x0000000200021207 */ /* 0x000fe40005800000 */
[----:B------:R-:W-:Y:S02]  /*5c50*/  CS2R R32, SRZ ;  /* 0x0000000000207805 */ /* 0x000fe4000001ff00 */
[----:B------:R-:W-:Y:S02]  /*5c60*/  LEA R3, R56, UR36, 0x3 ;  /* 0x0000002438037c11 */ /* 0x000fe4000f8e18ff */
[----:B------:R-:W-:Y:S02]  /*5c70*/  @P0 LOP3.LUT R2, R2, 0x1, RZ, 0xc0, !PT ;  /* 0x0000000102020812 */ /* 0x000fe400078ec0ff */
[C---:B------:R-:W-:Y:S02]  /*5c80*/  LEA R67, R27.reuse, UR36, 0x3 ;  /* 0x000000241b437c11 */ /* 0x040fe4000f8e18ff */
[----:B------:R-:W-:Y:S02]  /*5c90*/  ISETP.NE.U32.OR P5, PT, R2, 0x1, !P0 ;  /* 0x000000010200780c */ /* 0x000fe400047a5470 */
[----:B------:R-:W-:Y:S02]  /*5ca0*/  SHF.L.U32 R5, R58, 0x1f, RZ ;  /* 0x0000001f3a057819 */ /* 0x000fe400000006ff */
[C---:B------:R-:W-:Y:S02]  /*5cb0*/  LEA.HI R2, R27.reuse, R27, RZ, 0x1 ;  /* 0x0000001b1b027211 */ /* 0x040fe400078f08ff */
[----:B------:R-:W-:Y:S02]  /*5cc0*/  PLOP3.LUT P4, PT, PT, PT, PT, 0x8, 0x80 ;  /* 0x000000000080781c */ /* 0x000fe40003f8e170 */
[----:B------:R-:W-:Y:S02]  /*5cd0*/  P2R R64, PR, RZ, 0x20 ;  /* 0x00000020ff407803 */ /* 0x000fe40000000000 */
[----:B------:R-:W-:Y:S03]  /*5ce0*/  IADD3 R65, PT, PT, R66, UR36, R60 ;  /* 0x0000002442417c10 */ /* 0x000fe6000fffe03c */
[----:B------:R-:W-:Y:S04]  /*5cf0*/  @P5 SHF.L.U32 R0, R4, 0x1f, RZ ;  /* 0x0000001f04005819 */ /* 0x000fe800000006ff */
[----:B------:R1:W2:Y:S01]  /*5d00*/  @P5 SYNCS.PHASECHK.TRANS64.TRYWAIT P0, [R3+URZ+0x50], R0 ;  /* 0x00005000030055a7 */ /* 0x0002a200080011ff */
[----:B------:R4:W3:Y:S01]  /*5d10*/  SYNCS.PHASECHK.TRANS64.TRYWAIT P3, [R67+URZ+0xa0], R5 ;  /* 0x0000a005430075a7 */ /* 0x0008e200080611ff */
[C---:B-1----:R-:W-:Y:S01]  /*5d20*/  IMAD.SHL.U32 R0, R2.reuse, 0x8, RZ ;  /* 0x0000000802007824 */ /* 0x042fe200078e00ff */
[----:B------:R-:W-:Y:S04]  /*5d30*/  LOP3.LUT R2, R2, 0xffe, RZ, 0xc0, !PT ;  /* 0x00000ffe02027812 */ /* 0x000fe800078ec0ff */
[----:B------:R-:W-:Y:S01]  /*5d40*/  LOP3.LUT R0, R0, 0xfffffff0, RZ, 0xc0, !PT ;  /* 0xfffffff000007812 */ /* 0x000fe200078ec0ff */
[----:B------:R-:W-:Y:S04]  /*5d50*/  IMAD.IADD R2, R27, 0x1, -R2 ;  /* 0x000000011b027824 */ /* 0x000fe800078e0a02 */
[----:B------:R-:W-:Y:S04]  /*5d60*/  IMAD.IADD R0, R28, 0x1, R0 ;  /* 0x000000011c007824 */ /* 0x000fe800078e0200 */
[----:B------:R-:W-:Y:S01]  /*5d70*/  IMAD R2, R2, 0x100000, R0 ;  /* 0x0010000002027824 */ /* 0x000fe200078e0200 */
[----:B--2---:R-:W-:Y:S01]  /*5d80*/  @P5 PLOP3.LUT P4, PT, P0, PT, PT, 0x8, 0x80 ;  /* 0x000000000080581c */ /* 0x004fe2000078e170 */
[----:B------:R-:W-:Y:S01]  /*5d90*/  @!UPT UIADD3 URZ, UPT, UPT, URZ, URZ, URZ ;  /* 0x000000fffffff290 */ /* 0x000fe2000fffe0ff */
[----:B---34-:R-:W-:Y:S11]  /*5da0*/  @!P5 BRA `(.L_x_90) ;  /* 0x000000000050d947 */ /* 0x018ff60003800000 */
[----:B------:R-:W-:Y:S01]  /*5db0*/  ISETP.NE.U32.AND P0, PT, RZ, UR40, PT ;  /* 0x00000028ff007c0c */ /* 0x000fe2000bf05070 */
[----:B------:R-:W-:Y:S01]  /*5dc0*/  BSSY B0, `(.L_x_91) ;  /* 0x000000f000007945 */ /* 0x000fe20003800000 */
[----:B------:R-:W-:Y:S01]  /*5dd0*/  FSETP.NEU.AND P1, PT, R30, RZ, PT ;  /* 0x000000ff1e00720b */ /* 0x000fe20003f2d000 */
[----:B------:R-:W-:Y:S01]  /*5de0*/  IMAD.MOV.U32 R34, RZ, RZ, RZ ;  /* 0x000000ffff227224 */ /* 0x000fe200078e00ff */
[----:B------:R-:W-:Y:S02]  /*5df0*/  ISETP.NE.AND.EX P0, PT, RZ, UR41, PT, P0 ;  /* 0x00000029ff007c0c */ /* 0x000fe4000bf05300 */
[----:B------:R-:W-:Y:S02]  /*5e00*/  SEL R0, RZ, 0xffffffff, P1 ;  /* 0xffffffffff007807 */ /* 0x000fe40000800000 */
[----:B------:R-:W-:Y:S02]  /*5e10*/  LOP3.LUT P1, RZ, R49, 0xff, RZ, 0xc0, !PT ;  /* 0x000000ff31ff7812 */ /* 0x000fe4000782c0ff */
[----:B------:R-:W-:Y:S04]  /*5e20*/  SEL R6, RZ, 0xffffffff, P0 ;  /* 0xffffffffff067807 */ /* 0x000fe80000000000 */
[----:B------:R-:W-:Y:S04]  /*5e30*/  @P2 SEL R0, R6, R0, !P1 ;  /* 0x0000000006002207 */ /* 0x000fe80004800000 */
[----:B------:R-:W-:Y:S04]  /*5e40*/  LOP3.LUT R0, R0, 0x1, RZ, 0xc0, !PT ;  /* 0x0000000100007812 */ /* 0x000fe800078ec0ff */
[----:B------:R-:W-:Y:S01]  /*5e50*/  ISETP.NE.U32.AND P0, PT, R0, 0x1, PT ;  /* 0x000000010000780c */ /* 0x000fe20003f05070 */
[----:B------:R-:W-:Y:S01]  /*5e60*/  @!UPT UIADD3 URZ, UPT, UPT, URZ, URZ, URZ ;  /* 0x000000fffffff290 */ /* 0x000fe2000fffe0ff */
[----:B------:R-:W-:Y:S11]  /*5e70*/  @!P4 BRA `(.L_x_92) ;  /* 0x00000000000cc947 */ /* 0x000ff60003800000 */
[----:B------:R-:W-:Y:S04]  /*5e80*/  SHF.L.U32 R4, R4, 0x1f, RZ ;  /* 0x0000001f04047819 */ /* 0x000fe800000006ff */
[----:B------:R-:W1:Y:S02]  /*5e90*/  SYNCS.PHASECHK.TRANS64.TRYWAIT P1, [R3+URZ+0x50], R4 ;  /* 0x00005004030075a7 */ /* 0x000e6400080211ff */
[----:B-1----:R-:W-:Y:S05]  /*5ea0*/  @!P1 BRA `(.L_x_93) ;  /* 0x00000010006c9947 */ /* 0x002fea0003800000 */
.L_x_92:
[----:B------:R-:W-:Y:S05]  /*5eb0*/  BSYNC B0 ;  /* 0x0000000000007941 */ /* 0x000fea0003800000 */
.L_x_91:
[----:B------:R-:W-:Y:S01]  /*5ec0*/  CS2R R32, SRZ ;  /* 0x0000000000207805 */ /* 0x000fe2000001ff00 */
[----:B------:R-:W-:Y:S05]  /*5ed0*/  @P0 WARPSYNC.ALL ;  /* 0x0000000000000948 */ /* 0x000fea0003800000 */
[----:B------:R2:W3:Y:S02]  /*5ee0*/  @P0 LDSM.16.M88.4 R32, [R65+0x200] ;  /* 0x000200004120083b */ /* 0x0004e40000000200 */
.L_x_90:
[----:B------:R-:W-:Y:S05]  /*5ef0*/  BSYNC B1 ;  /* 0x0000000000017941 */ /* 0x000fea0003800000 */
.L_x_89:
[----:B------:R-:W-:Y:S04]  /*5f00*/  SHF.R.U32.HI R0, RZ, 0x15, R2 ;  /* 0x00000015ff007819 */ /* 0x000fe80000011602 */
[----:B------:R-:W-:Y:S01]  /*5f10*/  LOP3.LUT P0, RZ, R0, 0x3, R53, 0x48, !PT ;  /* 0x0000000300ff7812 */ /* 0x000fe20007804835 */
[----:B------:R-:W-:Y:S01]  /*5f20*/  @!UPT UIADD3 URZ, UPT, UPT, URZ, URZ, URZ ;  /* 0x000000fffffff290 */ /* 0x000fe2000fffe0ff */
[----:B------:R-:W-:Y:S11]  /*5f30*/  @P3 BRA `(.L_x_94) ;  /* 0x0000000000083947 */ /* 0x000ff60003800000 */
[----:B------:R-:W4:Y:S02]  /*5f40*/  SYNCS.PHASECHK.TRANS64.TRYWAIT P1, [R67+URZ+0xa0], R5 ;  /* 0x0000a005430075a7 */ /* 0x000f2400080211ff */
[----:B----4-:R-:W-:Y:S05]  /*5f50*/  @!P1 BRA `(.L_x_95) ;  /* 0x0000001000549947 */ /* 0x010fea0003800000 */
.L_x_94:
[----:B------:R-:W-:Y:S05]  /*5f60*/  @!P0 BRA `(.L_x_96) ;  /* 0x0000000000408947 */ /* 0x000fea0003800000 */
[----:B------:R-:W4:Y:S01]  /*5f70*/  LDCU.64 UR8, c[0x4][0x70] ;  /* 0x01000e00ff0877ac */ /* 0x000f220008000a00 */
[----:B------:R-:W-:Y:S01]  /*5f80*/  MOV R15, 0x0 ;  /* 0x00000000000f7802 */ /* 0x000fe20000000f00 */
[----:B------:R-:W-:Y:S02]  /*5f90*/  HFMA2 R12, -RZ, RZ, 0, 5.9604644775390625e-08 ;  /* 0x00000001ff0c7431 */ /* 0x000fe400000001ff */
[----:B------:R-:W-:Y:S02]  /*5fa0*/  IMAD.MOV.U32 R8, RZ, RZ, 0x192 ;  /* 0x00000192ff087424 */ /* 0x000fe400078e00ff */
[----:B------:R-:W-:Y:S01]  /*5fb0*/  IMAD.MOV.U32 R13, RZ, RZ, RZ ;  /* 0x000000ffff0d7224 */ /* 0x000fe200078e00ff */
[----:B------:R-:W5:Y:S01]  /*5fc0*/  LDCU.64 UR6, c[0x4][0x78] ;  /* 0x01000f00ff0677ac */ /* 0x000f620008000a00 */
[----:B------:R-:W2:Y:S01]  /*5fd0*/  LDC.64 R14, c[0x4][R15] ;  /* 0x010000000f0e7b82 */ /* 0x000ea20000000a00 */
[----:B------:R-:W3:Y:S01]  /*5fe0*/  LDCU.64 UR4, c[0x4][0x10] ;  /* 0x01000200ff0477ac */ /* 0x000ee20008000a00 */
[----:B----4-:R-:W-:Y:S01]  /*5ff0*/  MOV R5, UR9 ;  /* 0x0000000900057c02 */ /* 0x010fe20008000f00 */
[----:B-1----:R-:W-:Y:S01]  /*6000*/  IMAD.U32 R4, RZ, RZ, UR8 ;  /* 0x00000008ff047e24 */ /* 0x002fe2000f8e00ff */
[----:B-----5:R-:W-:Y:S01]  /*6010*/  MOV R7, UR7 ;  /* 0x0000000700077c02 */ /* 0x020fe20008000f00 */
[----:B------:R-:W-:Y:S01]  /*6020*/  IMAD.U32 R6, RZ, RZ, UR6 ;  /* 0x00000006ff067e24 */ /* 0x000fe2000f8e00ff */
[----:B---3--:R-:W-:Y:S01]  /*6030*/  MOV R11, UR5 ;  /* 0x00000005000b7c02 */ /* 0x008fe20008000f00 */
[----:B------:R-:W-:Y:S02]  /*6040*/  IMAD.U32 R10, RZ, RZ, UR4 ;  /* 0x00000004ff0a7e24 */ /* 0x000fe4000f8e00ff */
[----:B------:R-:W-:Y:S07]  /*6050*/  LEPC R20, `(.L_x_96) ;  /* 0x000000001014794e */ /* 0x000fee0000000000 */
[----:B--2---:R-:W-:Y:S05]  /*6060*/  CALL.ABS.NOINC R14 ;  /* 0x000000000e007343 */ /* 0x004fea0003c00000 */
.L_x_96:
[----:B------:R-:W-:Y:S01]  /*6070*/  ISETP.NE.AND P0, PT, R61, RZ, PT ;  /* 0x000000ff3d00720c */ /* 0x000fe20003f05270 */
[----:B------:R-:W-:Y:S05]  /*6080*/  WARPSYNC.ALL ;  /* 0x0000000000007948 */ /* 0x000fea0003800000 */
[----:B------:R-:W-:Y:S01]  /*6090*/  R2UR UR4, R2 ;  /* 0x00000000020472ca */ /* 0x000fe200000e0000 */
[----:B------:R-:W-:Y:S01]  /*60a0*/  BSSY.RECONVERGENT B0, `(.L_x_97) ;  /* 0x0000037000007945 */ /* 0x000fe20003800200 */
[C---:B---3--:R-:W-:Y:S02]  /*60b0*/  SHF.L.U32 R0, R32.reuse, 0x10, RZ ;  /* 0x0000001020007819 */ /* 0x048fe400000006ff */
[----:B------:R-:W-:Y:S02]  /*60c0*/  LOP3.LUT R2, R32, 0xffff0000, RZ, 0xc0, !PT ;  /* 0xffff000020027812 */ /* 0x000fe400078ec0ff */
[C---:B-1----:R-:W-:Y:S02]  /*60d0*/  SHF.L.U32 R3, R33.reuse, 0x10, RZ ;  /* 0x0000001021037819 */ /* 0x042fe400000006ff */
[----:B------:R-:W-:Y:S02]  /*60e0*/  LOP3.LUT R12, R33, 0xffff0000, RZ, 0xc0, !PT ;  /* 0xffff0000210c7812 */ /* 0x000fe400078ec0ff */
[C---:B------:R-:W-:Y:S02]  /*60f0*/  SHF.L.U32 R13, R34.reuse, 0x10, RZ ;  /* 0x00000010220d7819 */ /* 0x040fe400000006ff */
[----:B------:R-:W-:Y:S01]  /*6100*/  LOP3.LUT R14, R34, 0xffff0000, RZ, 0xc0, !PT ;  /* 0xffff0000220e7812 */ /* 0x000fe200078ec0ff */
[----:B----4-:R-:W1:Y:S01]  /*6110*/  LDTM.16dp256bit.x2 R4, tmem[UR4] ;  /* 0x00000004000479ee */ /* 0x010e6200080a0000 */
[----:B------:R-:W-:Y:S01]  /*6120*/  R2UR UR4, R67 ;  /* 0x00000000430472ca */ /* 0x000fe200000e0000 */
[----:B------:R-:W-:Y:S01]  /*6130*/  NOP ;  /* 0x0000000000007918 */ /* 0x000fe20000000000 */
[C---:B------:R-:W-:Y:S02]  /*6140*/  SHF.L.U32 R15, R35.reuse, 0x10, RZ ;  /* 0x00000010230f7819 */ /* 0x040fe400000006ff */
[----:B------:R-:W-:Y:S09]  /*6150*/  LOP3.LUT R20, R35, 0xffff0000, RZ, 0xc0, !PT ;  /* 0xffff000023147812 */ /* 0x000ff200078ec0ff */
[----:B------:R-:W-:Y:S04]  /*6160*/  UIADD3 UR4, UPT, UPT, UR4, 0xc0, URZ ;  /* 0x000000c004047890 */ /* 0x000fe8000fffe0ff */
[----:B------:R-:W-:Y:S01]  /*6170*/  UPRMT UR4, UR45, 0x654, UR4 ;  /* 0x000006542d047896 */ /* 0x000fe20008000004 */
[C---:B-1----:R-:W-:Y:S01]  /*6180*/  FMUL R4, R29.reuse, R4 ;  /* 0x000000041d047220 */ /* 0x042fe20000400000 */
[C---:B------:R-:W-:Y:S01]  /*6190*/  FMUL R5, R29.reuse, R5 ;  /* 0x000000051d057220 */ /* 0x040fe20000400000 */
[C---:B------:R-:W-:Y:S01]  /*61a0*/  FMUL R6, R29.reuse, R6 ;  /* 0x000000061d067220 */ /* 0x040fe20000400000 */
[C---:B------:R-:W-:Y:S01]  /*61b0*/  FMUL R7, R29.reuse, R7 ;  /* 0x000000071d077220 */ /* 0x040fe20000400000 */
[C---:B------:R-:W-:Y:S01]  /*61c0*/  FFMA R4, R30.reuse, R0, R4 ;  /* 0x000000001e047223 */ /* 0x040fe20000000004 */
[C---:B------:R-:W-:Y:S01]  /*61d0*/  FMUL R8, R29.reuse, R8 ;  /* 0x000000081d087220 */ /* 0x040fe20000400000 */
[C---:B------:R-:W-:Y:S01]  /*61e0*/  FFMA R5, R30.reuse, R2, R5 ;  /* 0x000000021e057223 */ /* 0x040fe20000000005 */
[C---:B------:R-:W-:Y:S01]  /*61f0*/  FMUL R9, R29.reuse, R9 ;  /* 0x000000091d097220 */ /* 0x040fe20000400000 */
[C---:B------:R-:W-:Y:S01]  /*6200*/  FFMA R6, R30.reuse, R3, R6 ;  /* 0x000000031e067223 */ /* 0x040fe20000000006 */
[C---:B------:R-:W-:Y:S01]  /*6210*/  FMUL R10, R29.reuse, R10 ;  /* 0x0000000a1d0a7220 */ /* 0x040fe20000400000 */
[C---:B------:R-:W-:Y:S01]  /*6220*/  FFMA R7, R30.reuse, R12, R7 ;  /* 0x0000000c1e077223 */ /* 0x040fe20000000007 */
[----:B------:R-:W-:Y:S01]  /*6230*/  FMUL R11, R29, R11 ;  /* 0x0000000b1d0b7220 */ /* 0x000fe20000400000 */
[C---:B------:R-:W-:Y:S01]  /*6240*/  FFMA R8, R30.reuse, R13, R8 ;  /* 0x0000000d1e087223 */ /* 0x040fe20000000008 */
[C---:B------:R-:W-:Y:S01]  /*6250*/  FFMA R9, R30.reuse, R14, R9 ;  /* 0x0000000e1e097223 */ /* 0x040fe20000000009 */
[C---:B------:R-:W-:Y:S01]  /*6260*/  FFMA R10, R30.reuse, R15, R10 ;  /* 0x0000000f1e0a7223 */ /* 0x040fe2000000000a */
[----:B------:R-:W-:Y:S01]  /*6270*/  FFMA R11, R30, R20, R11 ;  /* 0x000000141e0b7223 */ /* 0x000fe2000000000b */
[----:B------:R-:W-:Y:S01]  /*6280*/  F2FP.BF16.F32.PACK_AB R4, R5, R4 ;  /* 0x000000040504723e */ /* 0x000fe200000010ff */
[----:B------:R-:W-:Y:S01]  /*6290*/  SYNCS.ARRIVE.TRANS64.RED.A1T0 RZ, [UR4], RZ ;  /* 0x000000ffffff79a7 */ /* 0x000fe20008100404 */
[----:B------:R-:W-:Y:S02]  /*62a0*/  F2FP.BF16.F32.PACK_AB R5, R7, R6 ;  /* 0x000000060705723e */ /* 0x000fe400000010ff */
[----:B------:R-:W-:Y:S02]  /*62b0*/  F2FP.BF16.F32.PACK_AB R6, R9, R8 ;  /* 0x000000080906723e */ /* 0x000fe400000010ff */
[----:B------:R-:W-:Y:S05]  /*62c0*/  F2FP.BF16.F32.PACK_AB R7, R11, R10 ;  /* 0x0000000a0b07723e */ /* 0x000fea00000010ff */
[----:B------:R1:W-:Y:S01]  /*62d0*/  STSM.16.M88.4 [R65+0x200], R4 ;  /* 0x0002000441007844 */ /* 0x0003e20000000200 */
[----:B------:R-:W-:Y:S01]  /*62e0*/  @!PT LDS RZ, [RZ] ;  /* 0x00000000fffff984 */ /* 0x000fe20000000800 */
[----:B------:R-:W-:Y:S01]  /*62f0*/  @!PT LDS RZ, [RZ] ;  /* 0x00000000fffff984 */ /* 0x000fe20000000800 */
[----:B------:R-:W-:Y:S01]  /*6300*/  @!PT LDS RZ, [RZ] ;  /* 0x00000000fffff984 */ /* 0x000fe20000000800 */
[----:B------:R-:W-:Y:S01]  /*6310*/  @!PT LDS RZ, [RZ] ;  /* 0x00000000fffff984 */ /* 0x000fe20000000800 */
[----:B------:R3:W-:Y:S07]  /*6320*/  MEMBAR.ALL.CTA ;  /* 0x0000000000007992 */ /* 0x0007ee0000008000 */
[----:B---3--:R-:W3:Y:S02]  /*6330*/  FENCE.VIEW.ASYNC.S ;  /* 0x00000000000073c6 */ /* 0x008ee40000000000 */
[----:B---3--:R-:W-:Y:S06]  /*6340*/  BAR.SYNC.DEFER_BLOCKING 0x1, 0x80 ;  /* 0x0042000000007b1d */ /* 0x008fec0000010000 */
[----:B------:R-:W-:Y:S05]  /*6350*/  @P0 BRA `(.L_x_98) ;  /* 0x00000000002c0947 */ /* 0x000fea0003800000 */
[----:B------:R-:W-:Y:S01]  /*6360*/  R2UR UR5, R66 ;  /* 0x00000000420572ca */ /* 0x000fe200000e0000 */
[----:B------:R-:W-:Y:S01]  /*6370*/  UIADD3 UR4, UP0, UPT, UR42, 0x680, URZ ;  /* 0x000006802a047890 */ /* 0x000fe2000ff1e0ff */
[----:B------:R-:W-:Y:S01]  /*6380*/  R2UR UR7, R47 ;  /* 0x000000002f0772ca */ /* 0x000fe200000e0000 */
[----:B------:R-:W-:Y:S01]  /*6390*/  UMOV UR11, UR60 ;  /* 0x0000003c000b7c82 */ /* 0x000fe20008000000 */
[----:B------:R-:W-:Y:S09]  /*63a0*/  R2UR UR6, R48 ;  /* 0x00000000300672ca */ /* 0x000ff200000e0000 */
[----:B------:R-:W-:Y:S02]  /*63b0*/  UIADD3 UR8, UPT, UPT, UR36, 0x200, UR5 ;  /* 0x0000020024087890 */ /* 0x000fe4000fffe005 */
[----:B------:R-:W-:Y:S02]  /*63c0*/  USHF.L.U32 UR9, UR7, 0x4, URZ ;  /* 0x0000000407097899 */ /* 0x000fe400080006ff */
[----:B------:R-:W-:Y:S02]  /*63d0*/  USHF.L.U32 UR10, UR6, 0x6, URZ ;  /* 0x00000006060a7899 */ /* 0x000fe400080006ff */
[----:B------:R-:W-:Y:S09]  /*63e0*/  UIADD3.X UR5, UPT, UPT, URZ, UR43, URZ, UP0, !UPT ;  /* 0x0000002bff057290 */ /* 0x000ff200087fe4ff */
[----:B------:R3:W-:Y:S02]  /*63f0*/  UTMASTG.3D [UR8], [UR4] ;  /* 0x00000008040073b5 */ /* 0x0007e40008010000 */
[----:B---3--:R0:W-:Y:S02]  /*6400*/  UTMACMDFLUSH ;  /* 0x00000000000079b7 */ /* 0x0081e40000000000 */
.L_x_98:
[----:B------:R-:W-:Y:S05]  /*6410*/  BSYNC.RECONVERGENT B0 ;  /* 0x0000000000007941 */ /* 0x000fea0003800200 */
.L_x_97:
[----:B------:R-:W-:Y:S04]  /*6420*/  BSSY.RECONVERGENT B0, `(.L_x_99) ;  /* 0x0000003000007945 */ /* 0x000fe80003800200 */
[----:B------:R-:W-:Y:S05]  /*6430*/  @P0 BRA `(.L_x_100) ;  /* 0x0000000000040947 */ /* 0x000fea0003800000 */
[----:B------:R-:W-:Y:S04]  /*6440*/  DEPBAR.LE SB0, 0x0 ;  /* 0x000080000000791a */ /* 0x000fe80000000000 */
.L_x_100:
[----:B------:R-:W-:Y:S05]  /*6450*/  BSYNC.RECONVERGENT B0 ;  /* 0x0000000000007941 */ /* 0x000fea0003800200 */
.L_x_99:
[----:B------:R-:W-:Y:S01]  /*6460*/  BAR.SYNC.DEFER_BLOCKING 0x1, 0x80 ;  /* 0x0042000000007b1d */ /* 0x000fe20000010000 */
[----:B------:R-:W-:Y:S01]  /*6470*/  UIADD3 UR37, UPT, UPT, UR37, 0x1, URZ ;  /* 0x0000000125257890 */ /* 0x000fe2000fffe0ff */
[----:B------:R-:W-:Y:S02]  /*6480*/  IADD3 R27, PT, PT, R27, 0x1, RZ ;  /* 0x000000011b1b7810 */ /* 0x000fe40007ffe0ff */
[----:B------:R-:W-:Y:S01]  /*6490*/  IADD3 R56, PT, PT, R56, 0x1, RZ ;  /* 0x0000000138387810 */ /* 0x000fe20007ffe0ff */
[----:B------:R-:W-:Y:S09]  /*64a0*/  UISETP.NE.AND UP0, UPT, UR37, URZ, UPT ;  /* 0x000000ff2500728c */ /* 0x000ff2000bf05270 */
[----:B------:R-:W-:Y:S05]  /*64b0*/  BRA.U !UP0, `(.L_x_101) ;  /* 0x0000000108287547 */ /* 0x000fea000b800000 */
[----:B------:R-:W-:Y:S01]  /*64c0*/  ISETP.NE.AND P0, PT, R64, RZ, PT ;  /* 0x000000ff4000720c */ /* 0x000fe20003f05270 */
[----:B------:R-:W-:Y:S11]  /*64d0*/  IMAD.U32 R0, RZ, RZ, UR45 ;  /* 0x0000002dff007e24 */ /* 0x000ff6000f8e00ff */
[----:B------:R-:W-:Y:S01]  /*64e0*/  @!UPT UIADD3 URZ, UPT, UPT, URZ, URZ, URZ ;  /* 0x000000fffffff290 */ /* 0x000fe2000fffe0ff */
[C---:B------:R-:W-:Y:S01]  /*64f0*/  @P0 LEA R2, R55.reuse, UR36, 0x3 ;  /* 0x0000002437020c11 */ /* 0x040fe2000f8e18ff */
[----:B------:R-:W-:Y:S04]  /*6500*/  VIADD R55, R55, 0x1 ;  /* 0x0000000137377836 */ /* 0x000fe80000000000 */
[----:B------:R-:W-:Y:S05]  /*6510*/  @P0 VIADD R2, R2, 0x60 ;  /* 0x0000006002020836 */ /* 0x000fea0000000000 */
[----:B------:R-:W-:Y:S04]  /*6520*/  @P0 PRMT R0, R0, 0x654, R2 ;  /* 0x0000065400000816 */ /* 0x000fe80000000002 */
[----:B------:R3:W-:Y:S01]  /*6530*/  @P0 SYNCS.ARRIVE.TRANS64.RED.A1T0 RZ, [R0+URZ], RZ ;  /* 0x000000ff00ff09a7 */ /* 0x0007e200081004ff */
[C---:B------:R-:W-:Y:S04]  /*6540*/  ISETP.NE.AND P0, PT, R55.reuse, 0x2, PT ;  /* 0x000000023700780c */ /* 0x040fe80003f05270 */
[----:B------:R-:W-:Y:S09]  /*6550*/  SEL R55, R55, RZ, P0 ;  /* 0x000000ff37377207 */ /* 0x000ff20000000000 */
.L_x_101:
[----:B------:R-:W-:Y:S01]  /*6560*/  ISETP.NE.AND P3, PT, R62, RZ, PT ;  /* 0x000000ff3e00720c */ /* 0x000fe20003f65270 */
[----:B------:R-:W-:Y:S01]  /*6570*/  IMAD.IADD R47, R25, 0x1, R31 ;  /* 0x00000001192f7824 */ /* 0x000fe200078e021f */
[----:B------:R-:W-:Y:S01]  /*6580*/  ISETP.NE.AND P0, PT, R63, 0x2, PT ;  /* 0x000000023f00780c */ /* 0x000fe20003f05270 */
[----:B------:R-:W-:Y:S01]  /*6590*/  IMAD.IADD R48, R26, 0x1, R46 ;  /* 0x000000011a307824 */ /* 0x000fe200078e022e */
[----:B------:R-:W-:Y:S02]  /*65a0*/  ISETP.NE.AND P1, PT, R27, 0x4, PT ;  /* 0x000000041b00780c */ /* 0x000fe40003f25270 */
[----:B------:R-:W-:Y:S02]  /*65b0*/  ISETP.NE.AND P2, PT, R56, 0x2, PT ;  /* 0x000000023800780c */ /* 0x000fe40003f45270 */
[----:B------:R-:W-:Y:S02]  /*65c0*/  SEL R3, RZ, 0x1, P0 ;  /* 0x00000001ff037807 */ /* 0x000fe40000000000 */
[----:B------:R-:W-:Y:S02]  /*65d0*/  SEL R2, RZ, 0x1, P1 ;  /* 0x00000001ff027807 */ /* 0x000fe40000800000 */
[----:B---3--:R-:W-:Y:S02]  /*65e0*/  SEL R0, RZ, 0x1, P2 ;  /* 0x00000001ff007807 */ /* 0x008fe40001000000 */
[----:B------:R-:W-:Y:S02]  /*65f0*/  @P3 R2UR UR60, R54 ;  /* 0x00000000363c32ca */ /* 0x000fe400000e0000 */
[----:B------:R-:W-:Y:S02]  /*6600*/  LOP3.LUT R57, R57, R3, RZ, 0x3c, !PT ;  /* 0x0000000339397212 */ /* 0x000fe400078e3cff */
[----:B------:R-:W-:Y:S02]  /*6610*/  LOP3.LUT R58, R58, R2, RZ, 0x3c, !PT ;  /* 0x000000023a3a7212 */ /* 0x000fe400078e3cff */
[----:B------:R-:W-:Y:S02]  /*6620*/  LOP3.LUT R59, R59, R0, RZ, 0x3c, !PT ;  /* 0x000000003b3b7212 */ /* 0x000fe400078e3cff */
[----:B------:R-:W-:Y:S02]  /*6630*/  SEL R63, R63, RZ, P0 ;  /* 0x000000ff3f3f7207 */ /* 0x000fe40000000000 */
[----:B------:R-:W-:Y:S02]  /*6640*/  SEL R27, R27, RZ, P1 ;  /* 0x000000ff1b1b7207 */ /* 0x000fe40000800000 */
[----:B------:R-:W-:Y:S01]  /*6650*/  SEL R56, R56, RZ, P2 ;  /* 0x000000ff38387207 */ /* 0x000fe20001000000 */
[----:B------:R-:W-:Y:S06]  /*6660*/  @P3 BRA `(.L_x_102) ;  /* 0xffffffec00083947 */ /* 0x000fec000383ffff */
[----:B------:R-:W-:-:S09]  /*6670*/  UISETP.NE.AND UP0, UPT, UR38, URZ, UPT ;  /* 0x000000ff2600728c */ /* 0x000fd2000bf05270 */
[----:B------:R-:W-:Y:S05]  /*6680*/  BRA.U !UP0, `(.L_x_103) ;  /* 0x0000000108487547 */ /* 0x000fea000b800000 */
[----:B------:R-:W3:Y:S02]  /*6690*/  LDCU.64 UR4, c[0x0][0x890] ;  /* 0x00011200ff0477ac */ /* 0x000ee40008000a00 */
[----:B---3--:R-:W-:-:S04]  /*66a0*/  UISETP.NE.U32.AND UP0, UPT, UR4, URZ, UPT ;  /* 0x000000ff0400728c */ /* 0x008fc8000bf05070 */
[----:B------:R-:W-:-:S09]  /*66b0*/  UISETP.NE.AND.EX UP0, UPT, UR5, URZ, UPT, UP0 ;  /* 0x000000ff0500728c */ /* 0x000fd2000bf05300 */
[----:B------:R-:W-:Y:S05]  /*66c0*/  BRA.U UP0, `(.L_x_104) ;  /* 0x00000001000c7547 */ /* 0x000fea000b800000 */
[----:B------:R-:W-:-:S13]  /*66d0*/  FSETP.NEU.AND P0, PT, R30, RZ, PT ;  /* 0x000000ff1e00720b */ /* 0x000fda0003f0d000 */
[----:B------:R-:W-:Y:S05]  /*66e0*/  @!P0 EXIT ;  /* 0x000000000000894d */ /* 0x000fea0003800000 */
[----:B------:R-:W-:Y:S05]  /*66f0*/  BRA `(.L_x_103) ;  /* 0x00000000002c7947 */ /* 0x000fea0003800000 */
.L_x_104:
[----:B------:R-:W-:Y:S01]  /*6700*/  LOP3.LUT P0, RZ, R49, 0xff, RZ, 0xc0, !PT ;  /* 0x000000ff31ff7812 */ /* 0x000fe2000780c0ff */
[----:B------:R-:W-:-:S12]  /*6710*/  BSSY.RECONVERGENT B0, `(.L_x_103) ;  /* 0x0000009000007945 */ /* 0x000fd80003800200 */
[----:B------:R-:W-:Y:S05]  /*6720*/  @P0 BRA `(.L_x_105) ;  /* 0x0000000000140947 */ /* 0x000fea0003800000 */
[----:B------:R-:W3:Y:S02]  /*6730*/  LDCU.64 UR4, c[0x0][0x888] ;  /* 0x00011100ff0477ac */ /* 0x000ee40008000a00 */
[----:B---3--:R-:W-:-:S04]  /*6740*/  ISETP.NE.U32.AND P0, PT, RZ, UR4, PT ;  /* 0x00000004ff007c0c */ /* 0x008fc8000bf05070 */
[----:B------:R-:W-:-:S13]  /*6750*/  ISETP.NE.AND.EX P0, PT, RZ, UR5, PT, P0 ;  /* 0x00000005ff007c0c */ /* 0x000fda000bf05300 */
[----:B------:R-:W-:Y:S05]  /*6760*/  @!P0 EXIT ;  /* 0x000000000000894d */ /* 0x000fea0003800000 */
[----:B------:R-:W-:Y:S05]  /*6770*/  BRA `(.L_x_106) ;  /* 0x0000000000087947 */ /* 0x000fea0003800000 */
.L_x_105:
[----:B------:R-:W-:-:S13]  /*6780*/  FSETP.NEU.AND P0, PT, R30, RZ, PT ;  /* 0x000000ff1e00720b */ /* 0x000fda0003f0d000 */
[----:B------:R-:W-:Y:S05]  /*6790*/  @!P0 EXIT ;  /* 0x000000000000894d */ /* 0x000fea0003800000 */
.L_x_106:
[----:B------:R-:W-:Y:S05]  /*67a0*/  BSYNC.RECONVERGENT B0 ;  /* 0x0000000000007941 */ /* 0x000fea0003800200 */
.L_x_103:
[----:B------:R-:W-:-:S04]  /*67b0*/  DEPBAR.LE SB0, 0x0 ;  /* 0x000080000000791a */ /* 0x000fc80000000000 */
[----:B------:R-:W-:Y:S05]  /*67c0*/  EXIT ;  /* 0x000000000000794d */ /* 0x000fea0003800000 */
.L_x_19:
[----:B--2---:R2:W1:Y:S02]  /*67d0*/  SYNCS.PHASECHK.TRANS64.TRYWAIT P0, [R2+URZ+0xf0], R3 ;  /* 0x0000f003020075a7 */ /* 0x00446400080011ff */
[----:B-1----:R-:W-:Y:S05]  /*67e0*/  @!P0 NANOSLEEP.SYNCS 0x989680 ;  /* 0x009896800000895d */ /* 0x002fea0003900000 */
[----:B------:R-:W1:Y:S02]  /*67f0*/  @!P0 SYNCS.PHASECHK.TRANS64 P0, [R2+URZ+0xf0], R3 ;  /* 0x0000f003020085a7 */ /* 0x000e6400080010ff */
[----:B-1----:R-:W-:Y:S05]  /*6800*/  @!P0 BRA `(.L_x_19) ;  /* 0xfffffffc00f08947 */ /* 0x002fea000383ffff */
[----:B------:R-:W-:Y:S05]  /*6810*/  BRA `(.L_x_107) ;  /* 0xffffffac00687947 */ /* 0x000fea000383ffff */
.L_x_22:
[----:B-1----:R-:W-:-:S07]  /*6820*/  MOV R2, UR57 ;  /* 0x0000003900027c02 */ /* 0x002fce0008000f00 */
.L_x_108:
[----:B-1----:R1:W2:Y:S02]  /*6830*/  SYNCS.PHASECHK.TRANS64.TRYWAIT P0, [R2+URZ+0x28], R4 ;  /* 0x00002804020075a7 */ /* 0x0022a400080011ff */
[----:B--2---:R-:W-:Y:S05]  /*6840*/  @!P0 NANOSLEEP.SYNCS 0x989680 ;  /* 0x009896800000895d */ /* 0x004fea0003900000 */
[----:B------:R-:W2:Y:S02]  /*6850*/  @!P0 SYNCS.PHASECHK.TRANS64 P0, [R2+URZ+0x28], R4 ;  /* 0x00002804020085a7 */ /* 0x000ea400080010ff */
[----:B--2---:R-:W-:Y:S05]  /*6860*/  @!P0 BRA `(.L_x_108) ;  /* 0xfffffffc00f08947 */ /* 0x004fea000383ffff */
[----:B------:R-:W-:Y:S05]  /*6870*/  BRA `(.L_x_21) ;  /* 0xffffffac00b87947 */ /* 0x000fea000383ffff */
.L_x_30:
[----:B------:R-:W-:-:S07]  /*6880*/  MOV R2, UR57 ;  /* 0x0000003900027c02 */ /* 0x000fce0008000f00 */
.L_x_109:
[----:B-1----:R1:W2:Y:S02]  /*6890*/  SYNCS.PHASECHK.TRANS64.TRYWAIT P0, [R2+URZ+0x28], R4 ;  /* 0x00002804020075a7 */ /* 0x0022a400080011ff */
[----:B--2---:R-:W-:Y:S05]  /*68a0*/  @!P0 NANOSLEEP.SYNCS 0x989680 ;  /* 0x009896800000895d */ /* 0x004fea0003900000 */
[----:B------:R-:W2:Y:S02]  /*68b0*/  @!P0 SYNCS.PHASECHK.TRANS64 P0, [R2+URZ+0x28], R4 ;  /* 0x00002804020085a7 */ /* 0x000ea400080010ff */
[----:B--2---:R-:W-:Y:S05]  /*68c0*/  @!P0 BRA `(.L_x_109) ;  /* 0xfffffffc00f08947 */ /* 0x004fea000383ffff */
[----:B------:R-:W-:Y:S05]  /*68d0*/  BRA `(.L_x_29) ;  /* 0xffffffb000f87947 */ /* 0x000fea000383ffff */
.L_x_36:
[----:B-1----:R1:W2:Y:S02]  /*68e0*/  SYNCS.PHASECHK.TRANS64.TRYWAIT P0, [R2+URZ+0x80], R3 ;  /* 0x00008003020075a7 */ /* 0x0022a400080011ff */
[----:B--2---:R-:W-:Y:S05]  /*68f0*/  @!P0 NANOSLEEP.SYNCS 0x989680 ;  /* 0x009896800000895d */ /* 0x004fea0003900000 */
[----:B------:R-:W2:Y:S02]  /*6900*/  @!P0 SYNCS.PHASECHK.TRANS64 P0, [R2+URZ+0x80], R3 ;  /* 0x00008003020085a7 */ /* 0x000ea400080010ff */
[----:B--2---:R-:W-:Y:S05]  /*6910*/  @!P0 BRA `(.L_x_36) ;  /* 0xfffffffc00f08947 */ /* 0x004fea000383ffff */
[----:B------:R-:W-:Y:S05]  /*6920*/  BRA `(.L_x_110) ;  /* 0xffffffb800187947 */ /* 0x000fea000383ffff */
.L_x_40:
[----:B----4-:R-:W-:-:S07]  /*6930*/  MOV R0, UR4 ;  /* 0x0000000400007c02 */ /* 0x010fce0008000f00 */
.L_x_111:
[----:B-1----:R1:W2:Y:S02]  /*6940*/  SYNCS.PHASECHK.TRANS64.TRYWAIT P0, [R0+URZ], R2 ;  /* 0x00000002000075a7 */ /* 0x0022a400080011ff */
[----:B--2---:R-:W-:Y:S05]  /*6950*/  @!P0 NANOSLEEP.SYNCS 0x989680 ;  /* 0x009896800000895d */ /* 0x004fea0003900000 */
[----:B------:R-:W2:Y:S02]  /*6960*/  @!P0 SYNCS.PHASECHK.TRANS64 P0, [R0+URZ], R2 ;  /* 0x00000002000085a7 */ /* 0x000ea400080010ff */
[----:B--2---:R-:W-:Y:S05]  /*6970*/  @!P0 BRA `(.L_x_111) ;  /* 0xfffffffc00f08947 */ /* 0x004fea000383ffff */
[----:B------:R-:W-:Y:S05]  /*6980*/  BRA `(.L_x_112) ;  /* 0xffffffbc00887947 */ /* 0x000fea000383ffff */
.L_x_41:
[----:B----4-:R-:W-:-:S07]  /*6990*/  MOV R0, UR5 ;  /* 0x0000000500007c02 */ /* 0x010fce0008000f00 */
.L_x_113:
[----:B-1----:R1:W2:Y:S02]  /*69a0*/  SYNCS.PHASECHK.TRANS64.TRYWAIT P0, [R0+URZ], R3 ;  /* 0x00000003000075a7 */ /* 0x0022a400080011ff */
[----:B--2---:R-:W-:Y:S05]  /*69b0*/  @!P0 NANOSLEEP.SYNCS 0x989680 ;  /* 0x009896800000895d */ /* 0x004fea0003900000 */
[----:B------:R-:W2:Y:S02]  /*69c0*/  @!P0 SYNCS.PHASECHK.TRANS64 P0, [R0+URZ], R3 ;  /* 0x00000003000085a7 */ /* 0x000ea400080010ff */
[----:B--2---:R-:W-:Y:S05]  /*69d0*/  @!P0 BRA `(.L_x_113) ;  /* 0xfffffffc00f08947 */ /* 0x004fea000383ffff */
[----:B------:R-:W-:Y:S05]  /*69e0*/  BRA `(.L_x_114) ;  /* 0xffffffbc00947947 */ /* 0x000fea000383ffff */
.L_x_42:
[----:B----4-:R-:W-:-:S07]  /*69f0*/  MOV R0, UR5 ;  /* 0x0000000500007c02 */ /* 0x010fce0008000f00 */
.L_x_115:
[----:B-1----:R1:W2:Y:S02]  /*6a00*/  SYNCS.PHASECHK.TRANS64.TRYWAIT P0, [R0+URZ], R3 ;  /* 0x00000003000075a7 */ /* 0x0022a400080011ff */
[----:B--2---:R-:W-:Y:S05]  /*6a10*/  @!P0 NANOSLEEP.SYNCS 0x989680 ;  /* 0x009896800000895d */ /* 0x004fea0003900000 */
[----:B------:R-:W2:Y:S02]  /*6a20*/  @!P0 SYNCS.PHASECHK.TRANS64 P0, [R0+URZ], R3 ;  /* 0x00000003000085a7 */ /* 0x000ea400080010ff */
[----:B--2---:R-:W-:Y:S05]  /*6a30*/  @!P0 BRA `(.L_x_115) ;  /* 0xfffffffc00f08947 */ /* 0x004fea000383ffff */
[----:B------:R-:W-:Y:S05]  /*6a40*/  BRA `(.L_x_116) ;  /* 0xffffffbc00a07947 */ /* 0x000fea000383ffff */
.L_x_43:
[----:B----4-:R-:W-:-:S07]  /*6a50*/  MOV R0, UR5 ;  /* 0x0000000500007c02 */ /* 0x010fce0008000f00 */
.L_x_117:
[----:B-1----:R1:W2:Y:S02]  /*6a60*/  SYNCS.PHASECHK.TRANS64.TRYWAIT P0, [R0+URZ], R3 ;  /* 0x00000003000075a7 */ /* 0x0022a400080011ff */
[----:B--2---:R-:W-:Y:S05]  /*6a70*/  @!P0 NANOSLEEP.SYNCS 0x989680 ;  /* 0x009896800000895d */ /* 0x004fea0003900000 */
[----:B------:R-:W2:Y:S02]  /*6a80*/  @!P0 SYNCS.PHASECHK.TRANS64 P0, [R0+URZ], R3 ;  /* 0x00000003000085a7 */ /* 0x000ea400080010ff */
[----:B--2---:R-:W-:Y:S05]  /*6a90*/  @!P0 BRA `(.L_x_117) ;  /* 0xfffffffc00f08947 */ /* 0x004fea000383ffff */
[----:B------:R-:W-:Y:S05]  /*6aa0*/  BRA `(.L_x_118) ;  /* 0xffffffbc00ac7947 */ /* 0x000fea000383ffff */
.L_x_46:
[----:B-1----:R1:W2:Y:S02]  /*6ab0*/  SYNCS.PHASECHK.TRANS64.TRYWAIT P0, [R0+URZ+0xe0], R4 ;  /* 0x0000e004000075a7 */ /* 0x0022a400080011ff */
[----:B--2---:R-:W-:Y:S05]  /*6ac0*/  @!P0 NANOSLEEP.SYNCS 0x989680 ;  /* 0x009896800000895d */ /* 0x004fea0003900000 */
[----:B------:R-:W2:Y:S02]  /*6ad0*/  @!P0 SYNCS.PHASECHK.TRANS64 P0, [R0+URZ+0xe0], R4 ;  /* 0x0000e004000085a7 */ /* 0x000ea400080010ff */
[----:B--2---:R-:W-:Y:S05]  /*6ae0*/  @!P0 BRA `(.L_x_46) ;  /* 0xfffffffc00f08947 */ /* 0x004fea000383ffff */
[----:B------:R-:W-:Y:S05]  /*6af0*/  BRA `(.L_x_119) ;  /* 0xffffffc000087947 */ /* 0x000fea000383ffff */
.L_x_47:
[----:B------:R-:W-:-:S07]  /*6b00*/  MOV R0, UR4 ;  /* 0x0000000400007c02 */ /* 0x000fce0008000f00 */
.L_x_120:
[----:B-1----:R1:W2:Y:S02]  /*6b10*/  SYNCS.PHASECHK.TRANS64.TRYWAIT P0, [R0+URZ+0x90], R5 ;  /* 0x00009005000075a7 */ /* 0x0022a400080011ff */
[----:B--2---:R-:W-:Y:S05]  /*6b20*/  @!P0 NANOSLEEP.SYNCS 0x989680 ;  /* 0x009896800000895d */ /* 0x004fea0003900000 */
[----:B------:R-:W2:Y:S02]  /*6b30*/  @!P0 SYNCS.PHASECHK.TRANS64 P0, [R0+URZ+0x90], R5 ;  /* 0x00009005000085a7 */ /* 0x000ea400080010ff */
[----:B--2---:R-:W-:Y:S05]  /*6b40*/  @!P0 BRA `(.L_x_120) ;  /* 0xfffffffc00f08947 */ /* 0x004fea000383ffff */
[----:B------:R-:W-:Y:S05]  /*6b50*/  BRA `(.L_x_121) ;  /* 0xffffffc000187947 */ /* 0x000fea000383ffff */
.L_x_48:
[----:B-1----:R1:W2:Y:S02]  /*6b60*/  SYNCS.PHASECHK.TRANS64.TRYWAIT P1, [R0+URZ+0x80], R4 ;  /* 0x00008004000075a7 */ /* 0x0022a400080211ff */
[----:B--2---:R-:W-:Y:S05]  /*6b70*/  @!P1 NANOSLEEP.SYNCS 0x989680 ;  /* 0x009896800000995d */ /* 0x004fea0003900000 */
[----:B------:R-:W2:Y:S02]  /*6b80*/  @!P1 SYNCS.PHASECHK.TRANS64 P1, [R0+URZ+0x80], R4 ;  /* 0x00008004000095a7 */ /* 0x000ea400080210ff */
[----:B--2---:R-:W-:Y:S05]  /*6b90*/  @!P1 BRA `(.L_x_48) ;  /* 0xfffffffc00f09947 */ /* 0x004fea000383ffff */
[----:B------:R-:W-:Y:S05]  /*6ba0*/  BRA `(.L_x_122) ;  /* 0xffffffc000487947 */ /* 0x000fea000383ffff */
.L_x_51:
[----:B------:R-:W-:-:S07]  /*6bb0*/  MOV R0, UR4 ;  /* 0x0000000400007c02 */ /* 0x000fce0008000f00 */
.L_x_123:
[----:B-1----:R1:W2:Y:S02]  /*6bc0*/  SYNCS.PHASECHK.TRANS64.TRYWAIT P0, [R0+URZ+0x90], R2 ;  /* 0x00009002000075a7 */ /* 0x0022a400080011ff */
[----:B--2---:R-:W-:Y:S05]  /*6bd0*/  @!P0 NANOSLEEP.SYNCS 0x989680 ;  /* 0x009896800000895d */ /* 0x004fea0003900000 */
[----:B------:R-:W2:Y:S02]  /*6be0*/  @!P0 SYNCS.PHASECHK.TRANS64 P0, [R0+URZ+0x90], R2 ;  /* 0x00009002000085a7 */ /* 0x000ea400080010ff */
[----:B--2---:R-:W-:Y:S05]  /*6bf0*/  @!P0 BRA `(.L_x_123) ;  /* 0xfffffffc00f08947 */ /* 0x004fea000383ffff */
[----:B------:R-:W-:Y:S05]  /*6c00*/  BRA `(.L_x_50) ;  /* 0xffffffc0009c7947 */ /* 0x000fea000383ffff */
.L_x_58:
[----:B-1----:R1:W2:Y:S02]  /*6c10*/  SYNCS.PHASECHK.TRANS64.TRYWAIT P1, [R0+URZ+0x80], R2 ;  /* 0x00008002000075a7 */ /* 0x0022a400080211ff */
[----:B--2---:R-:W-:Y:S05]  /*6c20*/  @!P1 NANOSLEEP.SYNCS 0x989680 ;  /* 0x009896800000995d */ /* 0x004fea0003900000 */
[----:B------:R-:W2:Y:S02]  /*6c30*/  @!P1 SYNCS.PHASECHK.TRANS64 P1, [R0+URZ+0x80], R2 ;  /* 0x00008002000095a7 */ /* 0x000ea400080210ff */
[----:B--2---:R-:W-:Y:S05]  /*6c40*/  @!P1 BRA `(.L_x_58) ;  /* 0xfffffffc00f09947 */ /* 0x004fea000383ffff */
[----:B------:R-:W-:Y:S05]  /*6c50*/  BRA `(.L_x_124) ;  /* 0xffffffc800007947 */ /* 0x000fea000383ffff */
.L_x_59:
[----:B------:R-:W-:-:S07]  /*6c60*/  MOV R2, UR75 ;  /* 0x0000004b00027c02 */ /* 0x000fce0008000f00 */
.L_x_125:
[----:B-1----:R1:W2:Y:S02]  /*6c70*/  SYNCS.PHASECHK.TRANS64.TRYWAIT P0, [R2+URZ+0xc0], R0 ;  /* 0x0000c000020075a7 */ /* 0x0022a400080011ff */
[----:B--2---:R-:W-:Y:S05]  /*6c80*/  @!P0 NANOSLEEP.SYNCS 0x989680 ;  /* 0x009896800000895d */ /* 0x004fea0003900000 */
[----:B------:R-:W2:Y:S02]  /*6c90*/  @!P0 SYNCS.PHASECHK.TRANS64 P0, [R2+URZ+0xc0], R0 ;  /* 0x0000c000020085a7 */ /* 0x000ea400080010ff */
[----:B--2---:R-:W-:Y:S05]  /*6ca0*/  @!P0 BRA `(.L_x_125) ;  /* 0xfffffffc00f08947 */ /* 0x004fea000383ffff */
[----:B------:R-:W-:Y:S05]  /*6cb0*/  BRA `(.L_x_126) ;  /* 0xffffffc800547947 */ /* 0x000fea000383ffff */
.L_x_62:
[----:B------:R-:W-:Y:S07]  /*6cc0*/  MOV R0, UR5 ;  /* 0x0000000500007c02 */ /* 0x000fee0008000f00 */
.L_x_127:
[----:B-1----:R1:W2:Y:S02]  /*6cd0*/  SYNCS.PHASECHK.TRANS64.TRYWAIT P0, [R0+URZ], R2 ;  /* 0x00000002000075a7 */ /* 0x0022a400080011ff */
[----:B--2---:R-:W-:Y:S05]  /*6ce0*/  @!P0 NANOSLEEP.SYNCS 0x989680 ;  /* 0x009896800000895d */ /* 0x004fea0003900000 */
[----:B------:R-:W2:Y:S02]  /*6cf0*/  @!P0 SYNCS.PHASECHK.TRANS64 P0, [R0+URZ], R2 ;  /* 0x00000002000085a7 */ /* 0x000ea400080010ff */
[----:B--2---:R-:W-:Y:S05]  /*6d00*/  @!P0 BRA `(.L_x_127) ;  /* 0xfffffffc00f08947 */ /* 0x004fea000383ffff */
[----:B------:R-:W-:Y:S05]  /*6d10*/  BRA `(.L_x_61) ;  /* 0xffffffc800707947 */ /* 0x000fea000383ffff */
.L_x_65:
[----:B------:R-:W-:-:S07]  /*6d20*/  MOV R0, UR4 ;  /* 0x0000000400007c02 */ /* 0x000fce0008000f00 */
.L_x_128:
[----:B--2---:R2:W3:Y:S02]  /*6d30*/  SYNCS.PHASECHK.TRANS64.TRYWAIT P0, [R0+URZ], R2 ;  /* 0x00000002000075a7 */ /* 0x0044e400080011ff */
[----:B---3--:R-:W-:Y:S05]  /*6d40*/  @!P0 NANOSLEEP.SYNCS 0x989680 ;  /* 0x009896800000895d */ /* 0x008fea0003900000 */
[----:B------:R-:W3:Y:S02]  /*6d50*/  @!P0 SYNCS.PHASECHK.TRANS64 P0, [R0+URZ], R2 ;  /* 0x00000002000085a7 */ /* 0x000ee400080010ff */
[----:B---3--:R-:W-:Y:S05]  /*6d60*/  @!P0 BRA `(.L_x_128) ;  /* 0xfffffffc00f08947 */ /* 0x008fea000383ffff */
[----:B------:R-:W-:Y:S05]  /*6d70*/  BRA `(.L_x_129) ;  /* 0xffffffd000787947 */ /* 0x000fea000383ffff */
.L_x_66:
[----:B------:R-:W-:-:S07]  /*6d80*/  MOV R0, UR5 ;  /* 0x0000000500007c02 */ /* 0x000fce0008000f00 */
.L_x_130:
[----:B-1----:R1:W2:Y:S02]  /*6d90*/  SYNCS.PHASECHK.TRANS64.TRYWAIT P0, [R0+URZ], R3 ;  /* 0x00000003000075a7 */ /* 0x0022a400080011ff */
[----:B--2---:R-:W-:Y:S05]  /*6da0*/  @!P0 NANOSLEEP.SYNCS 0x989680 ;  /* 0x009896800000895d */ /* 0x004fea0003900000 */
[----:B------:R-:W2:Y:S02]  /*6db0*/  @!P0 SYNCS.PHASECHK.TRANS64 P0, [R0+URZ], R3 ;  /* 0x00000003000085a7 */ /* 0x000ea400080010ff */
[----:B--2---:R-:W-:Y:S05]  /*6dc0*/  @!P0 BRA `(.L_x_130) ;  /* 0xfffffffc00f08947 */ /* 0x004fea000383ffff */
[----:B------:R-:W-:Y:S05]  /*6dd0*/  BRA `(.L_x_131) ;  /* 0xffffffd000847947 */ /* 0x000fea000383ffff */
.L_x_67:
[----:B------:R-:W-:-:S07]  /*6de0*/  MOV R0, UR5 ;  /* 0x0000000500007c02 */ /* 0x000fce0008000f00 */
.L_x_132:
[----:B-1----:R1:W2:Y:S02]  /*6df0*/  SYNCS.PHASECHK.TRANS64.TRYWAIT P0, [R0+URZ], R3 ;  /* 0x00000003000075a7 */ /* 0x0022a400080011ff */
[----:B--2---:R-:W-:Y:S05]  /*6e00*/  @!P0 NANOSLEEP.SYNCS 0x989680 ;  /* 0x009896800000895d */ /* 0x004fea0003900000 */
[----:B------:R-:W2:Y:S02]  /*6e10*/  @!P0 SYNCS.PHASECHK.TRANS64 P0, [R0+URZ], R3 ;  /* 0x00000003000085a7 */ /* 0x000ea400080010ff */
[----:B--2---:R-:W-:Y:S05]  /*6e20*/  @!P0 BRA `(.L_x_132) ;  /* 0xfffffffc00f08947 */ /* 0x004fea000383ffff */
[----:B------:R-:W-:Y:S05]  /*6e30*/  BRA `(.L_x_133) ;  /* 0xffffffd000907947 */ /* 0x000fea000383ffff */
.L_x_68:
[----:B-1----:R-:W-:-:S07]  /*6e40*/  MOV R0, UR4 ;  /* 0x0000000400007c02 */ /* 0x002fce0008000f00 */
.L_x_134:
[----:B-1----:R1:W2:Y:S02]  /*6e50*/  SYNCS.PHASECHK.TRANS64.TRYWAIT P0, [R0+URZ], R2 ;  /* 0x00000002000075a7 */ /* 0x0022a400080011ff */
[----:B--2---:R-:W-:Y:S05]  /*6e60*/  @!P0 NANOSLEEP.SYNCS 0x989680 ;  /* 0x009896800000895d */ /* 0x004fea0003900000 */
[----:B------:R-:W2:Y:S02]  /*6e70*/  @!P0 SYNCS.PHASECHK.TRANS64 P0, [R0+URZ], R2 ;  /* 0x00000002000085a7 */ /* 0x000ea400080010ff */
[----:B--2---:R-:W-:Y:S05]  /*6e80*/  @!P0 BRA `(.L_x_134) ;  /* 0xfffffffc00f08947 */ /* 0x004fea000383ffff */
[----:B------:R-:W-:Y:S05]  /*6e90*/  BRA `(.L_x_135) ;  /* 0xffffffd0009c7947 */ /* 0x000fea000383ffff */
.L_x_73:
[----:B--2---:R2:W3:Y:S02]  /*6ea0*/  SYNCS.PHASECHK.TRANS64.TRYWAIT P0, [R0+URZ+0x80], R2 ;  /* 0x00008002000075a7 */ /* 0x0044e400080011ff */
[----:B---3--:R-:W-:Y:S05]  /*6eb0*/  @!P0 NANOSLEEP.SYNCS 0x989680 ;  /* 0x009896800000895d */ /* 0x008fea0003900000 */
[----:B------:R-:W3:Y:S02]  /*6ec0*/  @!P0 SYNCS.PHASECHK.TRANS64 P0, [R0+URZ+0x80], R2 ;  /* 0x00008002000085a7 */ /* 0x000ee400080010ff */
[----:B---3--:R-:W-:Y:S05]  /*6ed0*/  @!P0 BRA `(.L_x_73) ;  /* 0xfffffffc00f08947 */ /* 0x008fea000383ffff */
[----:B------:R-:W-:Y:S05]  /*6ee0*/  BRA `(.L_x_136) ;  /* 0xffffffd400987947 */ /* 0x000fea000383ffff */
.L_x_76:
[----:B------:R-:W-:Y:S07]  /*6ef0*/  MOV R0, UR7 ;  /* 0x0000000700007c02 */ /* 0x000fee0008000f00 */
.L_x_137:
[----:B--2---:R2:W3:Y:S02]  /*6f00*/  SYNCS.PHASECHK.TRANS64.TRYWAIT P0, [R0+URZ+0x78], R2 ;  /* 0x00007802000075a7 */ /* 0x0044e400080011ff */
[----:B---3--:R-:W-:Y:S05]  /*6f10*/  @!P0 NANOSLEEP.SYNCS 0x989680 ;  /* 0x009896800000895d */ /* 0x008fea0003900000 */
[----:B------:R-:W3:Y:S02]  /*6f20*/  @!P0 SYNCS.PHASECHK.TRANS64 P0, [R0+URZ+0x78], R2 ;  /* 0x00007802000085a7 */ /* 0x000ee400080010ff */
[----:B---3--:R-:W-:Y:S05]  /*6f30*/  @!P0 BRA `(.L_x_137) ;  /* 0xfffffffc00f08947 */ /* 0x008fea000383ffff */
[----:B------:R-:W-:Y:S05]  /*6f40*/  BRA `(.L_x_75) ;  /* 0xffffffd800807947 */ /* 0x000fea000383ffff */
.L_x_79:
[----:B------:R-:W-:Y:S07]  /*6f50*/  MOV R0, UR5 ;  /* 0x0000000500007c02 */ /* 0x000fee0008000f00 */
.L_x_138:
[----:B-1----:R1:W2:Y:S02]  /*6f60*/  SYNCS.PHASECHK.TRANS64.TRYWAIT P2, [R0+URZ+0x60], R29 ;  /* 0x0000601d000075a7 */ /* 0x0022a400080411ff */
[----:B--2---:R-:W-:Y:S05]  /*6f70*/  @!P2 NANOSLEEP.SYNCS 0x989680 ;  /* 0x009896800000a95d */ /* 0x004fea0003900000 */
[----:B------:R-:W2:Y:S02]  /*6f80*/  @!P2 SYNCS.PHASECHK.TRANS64 P2, [R0+URZ+0x60], R29 ;  /* 0x0000601d0000a5a7 */ /* 0x000ea400080410ff */
[----:B--2---:R-:W-:Y:S05]  /*6f90*/  @!P2 BRA `(.L_x_138) ;  /* 0xfffffffc00f0a947 */ /* 0x004fea000383ffff */
[----:B------:R-:W-:Y:S05]  /*6fa0*/  BRA `(.L_x_139) ;  /* 0xffffffdc001c7947 */ /* 0x000fea000383ffff */
.L_x_81:
[----:B------:R-:W-:-:S07]  /*6fb0*/  MOV R0, UR4 ;  /* 0x0000000400007c02 */ /* 0x000fce0008000f00 */
.L_x_140:
[----:B-1----:R1:W3:Y:S02]  /*6fc0*/  SYNCS.PHASECHK.TRANS64.TRYWAIT P0, [R0+URZ], R2 ;  /* 0x00000002000075a7 */ /* 0x0022e400080011ff */
[----:B---3--:R-:W-:Y:S05]  /*6fd0*/  @!P0 NANOSLEEP.SYNCS 0x989680 ;  /* 0x009896800000895d */ /* 0x008fea0003900000 */
[----:B------:R-:W3:Y:S02]  /*6fe0*/  @!P0 SYNCS.PHASECHK.TRANS64 P0, [R0+URZ], R2 ;  /* 0x00000002000085a7 */ /* 0x000ee400080010ff */
[----:B---3--:R-:W-:Y:S05]  /*6ff0*/  @!P0 BRA `(.L_x_140) ;  /* 0xfffffffc00f08947 */ /* 0x008fea000383ffff */
[----:B------:R-:W-:Y:S05]  /*7000*/  BRA `(.L_x_141) ;  /* 0xffffffdc00b87947 */ /* 0x000fea000383ffff */
.L_x_83:
[----:B--2---:R2:W4:Y:S02]  /*7010*/  SYNCS.PHASECHK.TRANS64.TRYWAIT P0, [R0+URZ+0x80], R2 ;  /* 0x00008002000075a7 */ /* 0x00452400080011ff */
[----:B----4-:R-:W-:Y:S05]  /*7020*/  @!P0 NANOSLEEP.SYNCS 0x989680 ;  /* 0x009896800000895d */ /* 0x010fea0003900000 */
[----:B------:R-:W4:Y:S02]  /*7030*/  @!P0 SYNCS.PHASECHK.TRANS64 P0, [R0+URZ+0x80], R2 ;  /* 0x00008002000085a7 */ /* 0x000f2400080010ff */
[----:B----4-:R-:W-:Y:S05]  /*7040*/  @!P0 BRA `(.L_x_83) ;  /* 0xfffffffc00f08947 */ /* 0x010fea000383ffff */
[----:B------:R-:W-:Y:S05]  /*7050*/  BRA `(.L_x_142) ;  /* 0xffffffe000a07947 */ /* 0x000fea000383ffff */
.L_x_93:
[----:B-1----:R1:W2:Y:S02]  /*7060*/  SYNCS.PHASECHK.TRANS64.TRYWAIT P1, [R3+URZ+0x50], R4 ;  /* 0x00005004030075a7 */ /* 0x0022a400080211ff */
[----:B--2---:R-:W-:Y:S05]  /*7070*/  @!P1 NANOSLEEP.SYNCS 0x989680 ;  /* 0x009896800000995d */ /* 0x004fea0003900000 */
[----:B------:R-:W2:Y:S02]  /*7080*/  @!P1 SYNCS.PHASECHK.TRANS64 P1, [R3+URZ+0x50], R4 ;  /* 0x00005004030095a7 */ /* 0x000ea400080210ff */
[----:B--2---:R-:W-:Y:S05]  /*7090*/  @!P1 BRA `(.L_x_93) ;  /* 0xfffffffc00f09947 */ /* 0x004fea000383ffff */
[----:B------:R-:W-:Y:S05]  /*70a0*/  BRA `(.L_x_92) ;  /* 0xffffffec00807947 */ /* 0x000fea000383ffff */
.L_x_95:
[----:B----4-:R4:W1:Y:S02]  /*70b0*/  SYNCS.PHASECHK.TRANS64.TRYWAIT P1, [R67+URZ+0xa0], R5 ;  /* 0x0000a005430075a7 */ /* 0x01086400080211ff */
[----:B-1----:R-:W-:Y:S05]  /*70c0*/  @!P1 NANOSLEEP.SYNCS 0x989680 ;  /* 0x009896800000995d */ /* 0x002fea0003900000 */
[----:B------:R-:W1:Y:S02]  /*70d0*/  @!P1 SYNCS.PHASECHK.TRANS64 P1, [R67+URZ+0xa0], R5 ;  /* 0x0000a005430095a7 */ /* 0x000e6400080210ff */
[----:B-1----:R-:W-:Y:S05]  /*70e0*/  @!P1 BRA `(.L_x_95) ;  /* 0xfffffffc00f09947 */ /* 0x002fea000383ffff */
[----:B------:R-:W-:Y:S05]  /*70f0*/  BRA `(.L_x_94) ;  /* 0xffffffec00987947 */ /* 0x000fea000383ffff */
        .weak           $__internal_0_$__cuda_sm10x_tcgen05_guardrail_trap_col_being_dealloced_not_returned_by_alloc
        .type           $__internal_0_$__cuda_sm10x_tcgen05_guardrail_trap_col_being_dealloced_not_returned_by_alloc,@function
        .size           $__internal_0_$__cuda_sm10x_tcgen05_guardrail_trap_col_being_dealloced_not_returned_by_alloc,($__internal_1_$__cuda_sm10x_tcgen05_guardrail_trap_phase_invalid_during_alloc - $__internal_0_$__cuda_sm10x_tcgen05_guardrail_trap_col_being_dealloced_not_returned_by_alloc)
$__internal_0_$__cuda_sm10x_tcgen05_guardrail_trap_col_being_dealloced_not_returned_by_alloc:
[----:B------:R-:W-:Y:S05]  /*7100*/  BPT.TRAP 0x1 ;  /* 0x000000040000795c */ /* 0x000fea0000300000 */
[----:B------:R-:W-:-:S04]  /*7110*/  HFMA2 R3, -RZ, RZ, 0, 0 ;  /* 0x00000000ff037431 */ /* 0x000fc800000001ff */
[----:B------:R-:W-:Y:S05]  /*7120*/  RET.REL.NODEC R2 `(_ZN7cutlass13device_kernelINS_4gemm6kernel13GemmUniversalIN4cute5tupleIJiiiiEEENS1_10collective13CollectiveMmaINS1_35MainloopSm100TmaUmmaWarpSpecializedILi5ELi2ELi4ENS5_IJNS4_1CILi1EEESB_SB_EEEEENS5_IJNSA_ILi64EEENSA_ILi16EEENSA_ILi256EEEEEENS_10bfloat16_tENS5_IJlSB_lEEESI_SJ_NS4_8TiledMMAINS4_8MMA_AtomIJNS4_20SM100_MMA_F16BF16_SSISI_SI_fLi64ELi16ELNS4_4UMMA5MajorE0ELSO_0ELNSN_7ScaleInE0ELSP_0EEEEEENS4_6LayoutISC_NS5_IJNSA_ILi0EEEST_ST_EEEEENS5_IJNS4_10UnderscoreESW_SW_EEEEENS4_13SM90_TMA_LOADENS4_14ComposedLayoutINS4_7SwizzleILi3ELi4ELi3EEENS4_18smem_ptr_flag_bitsILi16EEENSS_INS5_IJNSA_ILi8EEESE_EEENS5_IJSE_SB_EEEEEEEvNS4_8identityESZ_S19_vS1A_EENS_8epilogue10collective18CollectiveEpilogueINS1C_23Sm100TmaWarpSpecializedILi2ELi1ELi8ELb1ELb0EEEJSH_NS5_IJNSS_ISE_SB_EENSS_ISF_SB_EEEEESI_SJ_SI_SJ_NS1C_6fusion15FusionCallbacksIS1G_NS1K_17LinearCombinationISI_fSI_fLNS_15FloatRoundStyleE2EEESH_S1J_JEEENS4_5SM1004TMEM4LOAD26SM100_TMEM_LOAD_16dp256b2xESZ_NS10_INS11_ILi1ELi4ELi3EEES14_NSS_INS5_IJS15_SF_EEENS5_IJSF_SB_EEEEEEENS4_17SM75_U32x4_LDSM_NENS4_14SM90_TMA_STOREES1Y_NS4_17SM90_U32x4_STSM_NENS4_39AutoVectorizingCopyWithAssumedAlignmentILi128EEEEEEvvEEEEvNT_6ParamsE) ;  /* 0xffffff8c02b47950 */ /* 0x000fea0003c3ffff */
        .weak           $__internal_1_$__cuda_sm10x_tcgen05_guardrail_trap_phase_invalid_during_alloc
        .type           $__internal_1_$__cuda_sm10x_tcgen05_guardrail_trap_phase_invalid_during_alloc,@function
        .size           $__internal_1_$__cuda_sm10x_tcgen05_guardrail_trap_phase_invalid_during_alloc,($__internal_2_$__cuda_sm10x_tcgen05_guardrail_trap_unallocated_columns_being_dealloced - $__internal_1_$__cuda_sm10x_tcgen05_guardrail_trap_phase_invalid_during_alloc)
$__internal_1_$__cuda_sm10x_tcgen05_guardrail_trap_phase_invalid_during_alloc:
[----:B------:R-:W-:Y:S05]  /*7130*/  BPT.TRAP 0x1 ;  /* 0x000000040000795c */ /* 0x000fea0000300000 */
[----:B------:R-:W-:-:S04]  /*7140*/  MOV R3, 0x0 ;  /* 0x0000000000037802 */ /* 0x000fc80000000f00 */
[----:B------:R-:W-:Y:S05]  /*7150*/  RET.REL.NODEC R2 `(_ZN7cutlass13device_kernelINS_4gemm6kernel13GemmUniversalIN4cute5tupleIJiiiiEEENS1_10collective13CollectiveMmaINS1_35MainloopSm100TmaUmmaWarpSpecializedILi5ELi2ELi4ENS5_IJNS4_1CILi1EEESB_SB_EEEEENS5_IJNSA_ILi64EEENSA_ILi16EEENSA_ILi256EEEEEENS_10bfloat16_tENS5_IJlSB_lEEESI_SJ_NS4_8TiledMMAINS4_8MMA_AtomIJNS4_20SM100_MMA_F16BF16_SSISI_SI_fLi64ELi16ELNS4_4UMMA5MajorE0ELSO_0ELNSN_7ScaleInE0ELSP_0EEEEEENS4_6LayoutISC_NS5_IJNSA_ILi0EEEST_ST_EEEEENS5_IJNS4_10UnderscoreESW_SW_EEEEENS4_13SM90_TMA_LOADENS4_14ComposedLayoutINS4_7SwizzleILi3ELi4ELi3EEENS4_18smem_ptr_flag_bitsILi16EEENSS_INS5_IJNSA_ILi8EEESE_EEENS5_IJSE_SB_EEEEEEEvNS4_8identityESZ_S19_vS1A_EENS_8epilogue10collective18CollectiveEpilogueINS1C_23Sm100TmaWarpSpecializedILi2ELi1ELi8ELb1ELb0EEEJSH_NS5_IJNSS_ISE_SB_EENSS_ISF_SB_EEEEESI_SJ_SI_SJ_NS1C_6fusion15FusionCallbacksIS1G_NS1K_17LinearCombinationISI_fSI_fLNS_15FloatRoundStyleE2EEESH_S1J_JEEENS4_5SM1004TMEM4LOAD26SM100_TMEM_LOAD_16dp256b2xESZ_NS10_INS11_ILi1ELi4ELi3EEES14_NSS_INS5_IJS15_SF_EEENS5_IJSF_SB_EEEEEEENS4_17SM75_U32x4_LDSM_NENS4_14SM90_TMA_STOREES1Y_NS4_17SM90_U32x4_STSM_NENS4_39AutoVectorizingCopyWithAssumedAlignmentILi128EEEEEEvvEEEEvNT_6ParamsE) ;  /* 0xffffff8c02a87950 */ /* 0x000fea0003c3ffff */
        .weak           $__internal_2_$__cuda_sm10x_tcgen05_guardrail_trap_unallocated_columns_being_dealloced
        .type           $__internal_2_$__cuda_sm10x_tcgen05_guardrail_trap_unallocated_columns_being_dealloced,@function
        .size           $__internal_2_$__cuda_sm10x_tcgen05_guardrail_trap_unallocated_columns_being_dealloced,(.L_x_144 - $__internal_2_$__cuda_sm10x_tcgen05_guardrail_trap_unallocated_columns_being_dealloced)
$__internal_2_$__cuda_sm10x_tcgen05_guardrail_trap_unallocated_columns_being_dealloced:
[----:B------:R-:W-:Y:S05]  /*7160*/  BPT.TRAP 0x1 ;  /* 0x000000040000795c */ /* 0x000fea0000300000 */
[----:B------:R-:W-:-:S04]  /*7170*/  HFMA2 R3, -RZ, RZ, 0, 0 ;  /* 0x00000000ff037431 */ /* 0x000fc800000001ff */
[----:B------:R-:W-:Y:S05]  /*7180*/  RET.REL.NODEC R2 `(_ZN7cutlass13device_kernelINS_4gemm6kernel13GemmUniversalIN4cute5tupleIJiiiiEEENS1_10collective13CollectiveMmaINS1_35MainloopSm100TmaUmmaWarpSpecializedILi5ELi2ELi4ENS5_IJNS4_1CILi1EEESB_SB_EEEEENS5_IJNSA_ILi64EEENSA_ILi16EEENSA_ILi256EEEEEENS_10bfloat16_tENS5_IJlSB_lEEESI_SJ_NS4_8TiledMMAINS4_8MMA_AtomIJNS4_20SM100_MMA_F16BF16_SSISI_SI_fLi64ELi16ELNS4_4UMMA5MajorE0ELSO_0ELNSN_7ScaleInE0ELSP_0EEEEEENS4_6LayoutISC_NS5_IJNSA_ILi0EEEST_ST_EEEEENS5_IJNS4_10UnderscoreESW_SW_EEEEENS4_13SM90_TMA_LOADENS4_14ComposedLayoutINS4_7SwizzleILi3ELi4ELi3EEENS4_18smem_ptr_flag_bitsILi16EEENSS_INS5_IJNSA_ILi8EEESE_EEENS5_IJSE_SB_EEEEEEEvNS4_8identityESZ_S19_vS1A_EENS_8epilogue10collective18CollectiveEpilogueINS1C_23Sm100TmaWarpSpecializedILi2ELi1ELi8ELb1ELb0EEEJSH_NS5_IJNSS_ISE_SB_EENSS_ISF_SB_EEEEESI_SJ_SI_SJ_NS1C_6fusion15FusionCallbacksIS1G_NS1K_17LinearCombinationISI_fSI_fLNS_15FloatRoundStyleE2EEESH_S1J_JEEENS4_5SM1004TMEM4LOAD26SM100_TMEM_LOAD_16dp256b2xESZ_NS10_INS11_ILi1ELi4ELi3EEES14_NSS_INS5_IJS15_SF_EEENS5_IJSF_SB_EEEEEEENS4_17SM75_U32x4_LDSM_NENS4_14SM90_TMA_STOREES1Y_NS4_17SM90_U32x4_STSM_NENS4_39AutoVectorizingCopyWithAssumedAlignmentILi128EEEEEEvvEEEEvNT_6ParamsE) ;  /* 0xffffff8c029c7950 */ /* 0x000fea0003c3ffff */
.L_x_143:
[----:B------:R-:W-:-:S00]  /*7190*/  BRA `(.L_x_143) ;  /* 0xfffffffc00fc7947 */ /* 0x000fc0000383ffff */
[----:B------:R-:W-:-:S00]  /*71a0*/  NOP ;  /* 0x0000000000007918 */ /* 0x000fc00000000000 */
        /* <DEDUP_REMOVED lines=13> */
.L_x_144:


//--------------------- .nv.global.init           --------------------------
	.section	.nv.global.init,"aw",@progbits
.nv.global.init:
	.type		$str$27,@object
	.size		$str$27,($str$28 - $str$27)
$str$27:
        /*0000*/ 	.byte	0x28, 0x61, 0x64, 0x64, 0x72, 0x65, 0x73, 0x73, 0x20, 0x26, 0x20, 0x6d, 0x61, 0x73, 0x6b, 0x29
        /*0010*/ 	.byte	0x20, 0x3d, 0x3d, 0x20, 0x30, 0x00
	.type		$str$28,@object
	.size		$str$28,($str$26 - $str$28)
$str$28:
        /*0016*/ 	.byte	0x2f, 0x74, 0x6d, 0x70, 0x2f, 0x63, 0x75, 0x74, 0x6c, 0x61, 0x73, 0x73, 0x5f, 0x73, 0x77, 0x65
        /*0026*/ 	.byte	0x65, 0x70, 0x5f, 0x73, 0x72, 0x63, 0x2f, 0x69, 0x6e, 0x63, 0x6c, 0x75, 0x64, 0x65, 0x2f, 0x63
        /*0036*/ 	.byte	0x75, 0x74, 0x65, 0x2f, 0x70, 0x6f, 0x69, 0x6e, 0x74, 0x65, 0x72, 0x5f, 0x66, 0x6c, 0x61, 0x67
        /*0046*/ 	.byte	0x67, 0x65, 0x64, 0x2e, 0x68, 0x70, 0x70, 0x00
	.type		$str$26,@object
	.size		$str$26,($str$25 - $str$26)
$str$26:
        /*004e*/ 	.byte	0x2f, 0x74, 0x6d, 0x70, 0x2f, 0x63, 0x75, 0x74, 0x6c, 0x61, 0x73, 0x73, 0x5f, 0x73, 0x77, 0x65
        /*005e*/ 	.byte	0x65, 0x70, 0x5f, 0x73, 0x72, 0x63, 0x2f, 0x69, 0x6e, 0x63, 0x6c, 0x75, 0x64, 0x65, 0x2f, 0x63
        /*006e*/ 	.byte	0x75, 0x74, 0x65, 0x2f, 0x61, 0x74, 0x6f, 0x6d, 0x2f, 0x63, 0x6f, 0x70, 0x79, 0x5f, 0x74, 0x72
        /*007e*/ 	.byte	0x61, 0x69, 0x74, 0x73, 0x5f, 0x73, 0x6d, 0x31, 0x30, 0x30, 0x2e, 0x68, 0x70, 0x70, 0x00
	.type		$str$25,@object
	.size		$str$25,(__unnamed_1 - $str$25)
$str$25:
        /*008d*/ 	.byte	0x28, 0x28, 0x75, 0x69, 0x6e, 0x74, 0x33, 0x32, 0x5f, 0x74, 0x28, 0x74, 0x68, 0x72, 0x65, 0x61
        /*009d*/ 	.byte	0x64, 0x49, 0x64, 0x78, 0x2e, 0x78, 0x29, 0x20, 0x2f, 0x20, 0x33, 0x32, 0x29, 0x20, 0x25, 0x20
        /*00ad*/ 	.byte	0x34, 0x29, 0x20, 0x3d, 0x3d, 0x20, 0x28, 0x28, 0x28, 0x74, 0x6d, 0x65, 0x6d, 0x5f, 0x61, 0x64
        /*00bd*/ 	.byte	0x64, 0x72, 0x20, 0x3e, 0x3e, 0x20, 0x31, 0x36, 0x29, 0x20, 0x2f, 0x20, 0x33, 0x32, 0x29, 0x20
        /*00cd*/ 	.byte	0x25, 0x20, 0x34, 0x29, 0x00
	.type		__unnamed_1,@object
	.size		__unnamed_1,(__unnamed_2 - __unnamed_1)
__unnamed_1:
        /*00d2*/ 	.byte	0x61, 0x75, 0x74, 0x6f, 0x20, 0x63, 0x75, 0x74, 0x65, 0x3a, 0x3a, 0x61, 0x73, 0x5f, 0x70, 0x6f
        /* <DEDUP_REMOVED lines=24> */
        /*0262*/ 	.byte	0x30, 0x32, 0x34, 0x3e, 0x3e, 0x3e, 0x3e, 0x5d, 0x00
	.type		__unnamed_2,@object
	.size		__unnamed_2,(.L_2 - __unnamed_2)
__unnamed_2:
        /* <DEDUP_REMOVED lines=42> */
        /*050b*/ 	.byte	0x3e, 0x5d, 0x00
.L_2:


//--------------------- .nv.shared._ZN7cutlass13device_kernelINS_4gemm6kernel13GemmUniversalIN4cute5tupleIJiiiiEEENS1_10collective13CollectiveMmaINS1_35MainloopSm100TmaUmmaWarpSpecializedILi5ELi2ELi4ENS5_IJNS4_1CILi1EEESB_SB_EEEEENS5_IJNSA_ILi64EEENSA_ILi16EEENSA_ILi256EEEEEENS_10bfloat16_tENS5_IJlSB_lEEESI_SJ_NS4_8TiledMMAINS4_8MMA_AtomIJNS4_20SM100_MMA_F16BF16_SSISI_SI_fLi64ELi16ELNS4_4UMMA5MajorE0ELSO_0ELNSN_7ScaleInE0ELSP_0EEEEEENS4_6LayoutISC_NS5_IJNSA_ILi0EEEST_ST_EEEEENS5_IJNS4_10UnderscoreESW_SW_EEEEENS4_13SM90_TMA_LOADENS4_14ComposedLayoutINS4_7SwizzleILi3ELi4ELi3EEENS4_18smem_ptr_flag_bitsILi16EEENSS_INS5_IJNSA_ILi8EEESE_EEENS5_IJSE_SB_EEEEEEEvNS4_8identityESZ_S19_vS1A_EENS_8epilogue10collective18CollectiveEpilogueINS1C_23Sm100TmaWarpSpecializedILi2ELi1ELi8ELb1ELb0EEEJSH_NS5_IJNSS_ISE_SB_EENSS_ISF_SB_EEEEESI_SJ_SI_SJ_NS1C_6fusion15FusionCallbacksIS1G_NS1K_17LinearCombinationISI_fSI_fLNS_15FloatRoundStyleE2EEESH_S1J_JEEENS4_5SM1004TMEM4LOAD26SM100_TMEM_LOAD_16dp256b2xESZ_NS10_INS11_ILi1ELi4ELi3EEES14_NSS_INS5_IJS15_SF_EEENS5_IJSF_SB_EEEEEEENS4_17SM75_U32x4_LDSM_NENS4_14SM90_TMA_STOREES1Y_NS4_17SM90_U32x4_STSM_NENS4_39AutoVectorizingCopyWithAssumedAlignmentILi128EEEEEEvvEEEEvNT_6ParamsE --------------------------
	.section	.nv.shared._ZN7cutlass13device_kernelINS_4gemm6kernel13GemmUniversalIN4cute5tupleIJiiiiEEENS1_10collective13CollectiveMmaINS1_35MainloopSm100TmaUmmaWarpSpecializedILi5ELi2ELi4ENS5_IJNS4_1CILi1EEESB_SB_EEEEENS5_IJNSA_ILi64EEENSA_ILi16EEENSA_ILi256EEEEEENS_10bfloat16_tENS5_IJlSB_lEEESI_SJ_NS4_8TiledMMAINS4_8MMA_AtomIJNS4_20SM100_MMA_F16BF16_SSISI_SI_fLi64ELi16ELNS4_4UMMA5MajorE0ELSO_0ELNSN_7ScaleInE0ELSP_0EEEEEENS4_6LayoutISC_NS5_IJNSA_ILi0EEEST_ST_EEEEENS5_IJNS4_10UnderscoreESW_SW_EEEEENS4_13SM90_TMA_LOADENS4_14ComposedLayoutINS4_7SwizzleILi3ELi4ELi3EEENS4_18smem_ptr_flag_bitsILi16EEENSS_INS5_IJNSA_ILi8EEESE_EEENS5_IJSE_SB_EEEEEEEvNS4_8identityESZ_S19_vS1A_EENS_8epilogue10collective18CollectiveEpilogueINS1C_23Sm100TmaWarpSpecializedILi2ELi1ELi8ELb1ELb0EEEJSH_NS5_IJNSS_ISE_SB_EENSS_ISF_SB_EEEEESI_SJ_SI_SJ_NS1C_6fusion15FusionCallbacksIS1G_NS1K_17LinearCombinationISI_fSI_fLNS_15FloatRoundStyleE2EEESH_S1J_JEEENS4_5SM1004TMEM4LOAD26SM100_TMEM_LOAD_16dp256b2xESZ_NS10_INS11_ILi1ELi4ELi3EEES14_NSS_INS5_IJS15_SF_EEENS5_IJSF_SB_EEEEEEENS4_17SM75_U32x4_LDSM_NENS4_14SM90_TMA_STOREES1Y_NS4_17SM90_U32x4_STSM_NENS4_39AutoVectorizingCopyWithAssumedAlignmentILi128EEEEEEvvEEEEvNT_6ParamsE,"aw",@nobits
	.sectionflags	@""
	.align	16
	.zero		1024


//--------------------- .nv.shared.reserved.0     --------------------------
	.section	.nv.shared.reserved.0,"aw",@nobits
	.weak		__nv_reservedSMEM_offset_0_alias
	.size		__nv_reservedSMEM_offset_0_alias, 0, 64
	.other		__nv_reservedSMEM_offset_0_alias,@"STO_CUDA_RESERVED_SHARED STV_DEFAULT"
__nv_reservedSMEM_offset_0_alias:
	.zero		0
.nv.shared.reserved.0:
	.zero		64
	.weak		__nv_reservedSMEM_tcgen05_partition
	.type		__nv_reservedSMEM_tcgen05_partition,@object
	.size		__nv_reservedSMEM_tcgen05_partition,(.L_0 - __nv_reservedSMEM_tcgen05_partition)
__nv_reservedSMEM_tcgen05_partition:
	.zero		32
.L_0:


//--------------------- .nv.global                --------------------------
	.section	.nv.global,"aw",@nobits
.nv.global:
	.type		_ZN40_INTERNAL_4c6bfbe1_4_k_cu_677e08bf_149184cute1_E,@object
	.size		_ZN40_INTERNAL_4c6bfbe1_4_k_cu_677e08bf_149184cute1_E,(_ZN40_INTERNAL_4c6bfbe1_4_k_cu_677e08bf_149184cuda3std3__45__cpo6cbeginE - _ZN40_INTERNAL_4c6bfbe1_4_k_cu_677e08bf_149184cute1_E)
_ZN40_INTERNAL_4c6bfbe1_4_k_cu_677e08bf_149184cute1_E:
	.zero		1
	.type		_ZN40_INTERNAL_4c6bfbe1_4_k_cu_677e08bf_149184cuda3std3__45__cpo6cbeginE,@object
	.size		_ZN40_INTERNAL_4c6bfbe1_4_k_cu_677e08bf_149184cuda3std3__45__cpo6cbeginE,(_ZN40_INTERNAL_4c6bfbe1_4_k_cu_677e08bf_149184cuda3std3__48in_placeE - _ZN40_INTERNAL_4c6bfbe1_4_k_cu_677e08bf_149184cuda3std3__45__cpo6cbeginE)
_ZN40_INTERNAL_4c6bfbe1_4_k_cu_677e08bf_149184cuda3std3__45__cpo6cbeginE:
	.zero		1
	.type		_ZN40_INTERNAL_4c6bfbe1_4_k_cu_677e08bf_149184cuda3std3__48in_placeE,@object
	.size		_ZN40_INTERNAL_4c6bfbe1_4_k_cu_677e08bf_149184cuda3std3__48in_placeE,(_ZN40_INTERNAL_4c6bfbe1_4_k_cu_677e08bf_149184cuda3std6ranges3__45__cpo9iter_moveE - _ZN40_INTERNAL_4c6bfbe1_4_k_cu_677e08bf_149184cuda3std3__48in_placeE)
_ZN40_INTERNAL_4c6bfbe1_4_k_cu_677e08bf_149184cuda3std3__48in_placeE:
	.zero		1
	.type		_ZN40_INTERNAL_4c6bfbe1_4_k_cu_677e08bf_149184cuda3std6ranges3__45__cpo9iter_moveE,@object
	.size		_ZN40_INTERNAL_4c6bfbe1_4_k_cu_677e08bf_149184cuda3std6ranges3__45__cpo9iter_moveE,(_ZN40_INTERNAL_4c6bfbe1_4_k_cu_677e08bf_149184cuda3std3__45__cpo5beginE - _ZN40_INTERNAL_4c6bfbe1_4_k_cu_677e08bf_149184cuda3std6ranges3__45__cpo9iter_moveE)
_ZN40_INTERNAL_4c6bfbe1_4_k_cu_677e08bf_149184cuda3std6ranges3__45__cpo9iter_moveE:
	.zero		1
	.type		_ZN40_INTERNAL_4c6bfbe1_4_k_cu_677e08bf_149184cuda3std3__45__cpo5beginE,@object
	.size		_ZN40_INTERNAL_4c6bfbe1_4_k_cu_677e08bf_149184cuda3std3__45__cpo5beginE,(_ZN40_INTERNAL_4c6bfbe1_4_k_cu_677e08bf_149184cuda3std3__442_GLOBAL__N__4c6bfbe1_4_k_cu_677e08bf_149186ignoreE - _ZN40_INTERNAL_4c6bfbe1_4_k_cu_677e08bf_149184cuda3std3__45__cpo5beginE)
_ZN40_INTERNAL_4c6bfbe1_4_k_cu_677e08bf_149184cuda3std3__45__cpo5beginE:
	.zero		1
	.type		_ZN40_INTERNAL_4c6bfbe1_4_k_cu_677e08bf_149184cuda3std3__442_GLOBAL__N__4c6bfbe1_4_k_cu_677e08bf_149186ignoreE,@object
	.size		_ZN40_INTERNAL_4c6bfbe1_4_k_cu_677e08bf_149184cuda3std3__442_GLOBAL__N__4c6bfbe1_4_k_cu_677e08bf_149186ignoreE,(_ZN40_INTERNAL_4c6bfbe1_4_k_cu_677e08bf_149184cute7productE - _ZN40_INTERNAL_4c6bfbe1_4_k_cu_677e08bf_149184cuda3std3__442_GLOBAL__N__4c6bfbe1_4_k_cu_677e08bf_149186ignoreE)
_ZN40_INTERNAL_4c6bfbe1_4_k_cu_677e08bf_149184cuda3std3__442_GLOBAL__N__4c6bfbe1_4_k_cu_677e08bf_149186ignoreE:
	.zero		1
	.type		_ZN40_INTERNAL_4c6bfbe1_4_k_cu_677e08bf_149184cute7productE,@object
	.size		_ZN40_INTERNAL_4c6bfbe1_4_k_cu_677e08bf_149184cute7productE,(_ZN40_INTERNAL_4c6bfbe1_4_k_cu_677e08bf_149184cuda3std3__45__cpo3endE - _ZN40_INTERNAL_4c6bfbe1_4_k_cu_677e08bf_149184cute7productE)
_ZN40_INTERNAL_4c6bfbe1_4_k_cu_677e08bf_149184cute7productE:
	.zero		1
	.type		_ZN40_INTERNAL_4c6bfbe1_4_k_cu_677e08bf_149184cuda3std3__45__cpo3endE,@object
	.size		_ZN40_INTERNAL_4c6bfbe1_4_k_cu_677e08bf_149184cuda3std3__45__cpo3endE,(_ZN40_INTERNAL_4c6bfbe1_4_k_cu_677e08bf_149184cuda3std3__419piecewise_constructE - _ZN40_INTERNAL_4c6bfbe1_4_k_cu_677e08bf_149184cuda3std3__45__cpo3endE)
_ZN40_INTERNAL_4c6bfbe1_4_k_cu_677e08bf_149184cuda3std3__45__cpo3endE:
	.zero		1
	.type		_ZN40_INTERNAL_4c6bfbe1_4_k_cu_677e08bf_149184cuda3std3__419piecewise_constructE,@object
	.size		_ZN40_INTERNAL_4c6bfbe1_4_k_cu_677e08bf_149184cuda3std3__419piecewise_constructE,(_ZN40_INTERNAL_4c6bfbe1_4_k_cu_677e08bf_149184cuda3std3__45__cpo4cendE - _ZN40_INTERNAL_4c6bfbe1_4_k_cu_677e08bf_149184cuda3std3__419piecewise_constructE)
_ZN40_INTERNAL_4c6bfbe1_4_k_cu_677e08bf_149184cuda3std3__419piecewise_constructE:
	.zero		1
	.type		_ZN40_INTERNAL_4c6bfbe1_4_k_cu_677e08bf_149184cuda3std3__45__cpo4cendE,@object
	.size		_ZN40_INTERNAL_4c6bfbe1_4_k_cu_677e08bf_149184cuda3std3__45__cpo4cendE,(_ZN40_INTERNAL_4c6bfbe1_4_k_cu_677e08bf_149184cuda3std6ranges3__45__cpo4swapE - _ZN40_INTERNAL_4c6bfbe1_4_k_cu_677e08bf_149184cuda3std3__45__cpo4cendE)
_ZN40_INTERNAL_4c6bfbe1_4_k_cu_677e08bf_149184cuda3std3__45__cpo4cendE:
	.zero		1
	.type		_ZN40_INTERNAL_4c6bfbe1_4_k_cu_677e08bf_149184cuda3std6ranges3__45__cpo4swapE,@object
	.size		_ZN40_INTERNAL_4c6bfbe1_4_k_cu_677e08bf_149184cuda3std6ranges3__45__cpo4swapE,(.L_10 - _ZN40_INTERNAL_4c6bfbe1_4_k_cu_677e08bf_149184cuda3std6ranges3__45__cpo4swapE)
_ZN40_INTERNAL_4c6bfbe1_4_k_cu_677e08bf_149184cuda3std6ranges3__45__cpo4swapE:
	.zero		1
.L_10:


//--------------------- .nv.constant0._ZN7cutlass13device_kernelINS_4gemm6kernel13GemmUniversalIN4cute5tupleIJiiiiEEENS1_10collective13CollectiveMmaINS1_35MainloopSm100TmaUmmaWarpSpecializedILi5ELi2ELi4ENS5_IJNS4_1CILi1EEESB_SB_EEEEENS5_IJNSA_ILi64EEENSA_ILi16EEENSA_ILi256EEEEEENS_10bfloat16_tENS5_IJlSB_lEEESI_SJ_NS4_8TiledMMAINS4_8MMA_AtomIJNS4_20SM100_MMA_F16BF16_SSISI_SI_fLi64ELi16ELNS4_4UMMA5MajorE0ELSO_0ELNSN_7ScaleInE0ELSP_0EEEEEENS4_6LayoutISC_NS5_IJNSA_ILi0EEEST_ST_EEEEENS5_IJNS4_10UnderscoreESW_SW_EEEEENS4_13SM90_TMA_LOADENS4_14ComposedLayoutINS4_7SwizzleILi3ELi4ELi3EEENS4_18smem_ptr_flag_bitsILi16EEENSS_INS5_IJNSA_ILi8EEESE_EEENS5_IJSE_SB_EEEEEEEvNS4_8identityESZ_S19_vS1A_EENS_8epilogue10collective18CollectiveEpilogueINS1C_23Sm100TmaWarpSpecializedILi2ELi1ELi8ELb1ELb0EEEJSH_NS5_IJNSS_ISE_SB_EENSS_ISF_SB_EEEEESI_SJ_SI_SJ_NS1C_6fusion15FusionCallbacksIS1G_NS1K_17LinearCombinationISI_fSI_fLNS_15FloatRoundStyleE2EEESH_S1J_JEEENS4_5SM1004TMEM4LOAD26SM100_TMEM_LOAD_16dp256b2xESZ_NS10_INS11_ILi1ELi4ELi3EEES14_NSS_INS5_IJS15_SF_EEENS5_IJSF_SB_EEEEEEENS4_17SM75_U32x4_LDSM_NENS4_14SM90_TMA_STOREES1Y_NS4_17SM90_U32x4_STSM_NENS4_39AutoVectorizingCopyWithAssumedAlignmentILi128EEEEEEvvEEEEvNT_6ParamsE --------------------------
	.section	.nv.constant0._ZN7cutlass13device_kernelINS_4gemm6kernel13GemmUniversalIN4cute5tupleIJiiiiEEENS1_10collective13CollectiveMmaINS1_35MainloopSm100TmaUmmaWarpSpecializedILi5ELi2ELi4ENS5_IJNS4_1CILi1EEESB_SB_EEEEENS5_IJNSA_ILi64EEENSA_ILi16EEENSA_ILi256EEEEEENS_10bfloat16_tENS5_IJlSB_lEEESI_SJ_NS4_8TiledMMAINS4_8MMA_AtomIJNS4_20SM100_MMA_F16BF16_SSISI_SI_fLi64ELi16ELNS4_4UMMA5MajorE0ELSO_0ELNSN_7ScaleInE0ELSP_0EEEEEENS4_6LayoutISC_NS5_IJNSA_ILi0EEEST_ST_EEEEENS5_IJNS4_10UnderscoreESW_SW_EEEEENS4_13SM90_TMA_LOADENS4_14ComposedLayoutINS4_7SwizzleILi3ELi4ELi3EEENS4_18smem_ptr_flag_bitsILi16EEENSS_INS5_IJNSA_ILi8EEESE_EEENS5_IJSE_SB_EEEEEEEvNS4_8identityESZ_S19_vS1A_EENS_8epilogue10collective18CollectiveEpilogueINS1C_23Sm100TmaWarpSpecializedILi2ELi1ELi8ELb1ELb0EEEJSH_NS5_IJNSS_ISE_SB_EENSS_ISF_SB_EEEEESI_SJ_SI_SJ_NS1C_6fusion15FusionCallbacksIS1G_NS1K_17LinearCombinationISI_fSI_fLNS_15FloatRoundStyleE2EEESH_S1J_JEEENS4_5SM1004TMEM4LOAD26SM100_TMEM_LOAD_16dp256b2xESZ_NS10_INS11_ILi1ELi4ELi3EEES14_NSS_INS5_IJS15_SF_EEENS5_IJSF_SB_EEEEEEENS4_17SM75_U32x4_LDSM_NENS4_14SM90_TMA_STOREES1Y_NS4_17SM90_U32x4_STSM_NENS4_39AutoVectorizingCopyWithAssumedAlignmentILi128EEEEEEvvEEEEvNT_6ParamsE,"a",@progbits
	.sectionflags	@""
	.align	4
.nv.constant0._ZN7cutlass13device_kernelINS_4gemm6kernel13GemmUniversalIN4cute5tupleIJiiiiEEENS1_10collective13CollectiveMmaINS1_35MainloopSm100TmaUmmaWarpSpecializedILi5ELi2ELi4ENS5_IJNS4_1CILi1EEESB_SB_EEEEENS5_IJNSA_ILi64EEENSA_ILi16EEENSA_ILi256EEEEEENS_10bfloat16_tENS5_IJlSB_lEEESI_SJ_NS4_8TiledMMAINS4_8MMA_AtomIJNS4_20SM100_MMA_F16BF16_SSISI_SI_fLi64ELi16ELNS4_4UMMA5MajorE0ELSO_0ELNSN_7ScaleInE0ELSP_0EEEEEENS4_6LayoutISC_NS5_IJNSA_ILi0EEEST_ST_EEEEENS5_IJNS4_10UnderscoreESW_SW_EEEEENS4_13SM90_TMA_LOADENS4_14ComposedLayoutINS4_7SwizzleILi3ELi4ELi3EEENS4_18smem_ptr_flag_bitsILi16EEENSS_INS5_IJNSA_ILi8EEESE_EEENS5_IJSE_SB_EEEEEEEvNS4_8identityESZ_S19_vS1A_EENS_8epilogue10collective18CollectiveEpilogueINS1C_23Sm100TmaWarpSpecializedILi2ELi1ELi8ELb1ELb0EEEJSH_NS5_IJNSS_ISE_SB_EENSS_ISF_SB_EEEEESI_SJ_SI_SJ_NS1C_6fusion15FusionCallbacksIS1G_NS1K_17LinearCombinationISI_fSI_fLNS_15FloatRoundStyleE2EEESH_S1J_JEEENS4_5SM1004TMEM4LOAD26SM100_TMEM_LOAD_16dp256b2xESZ_NS10_INS11_ILi1ELi4ELi3EEES14_NSS_INS5_IJS15_SF_EEENS5_IJSF_SB_EEEEEEENS4_17SM75_U32x4_LDSM_NENS4_14SM90_TMA_STOREES1Y_NS4_17SM90_U32x4_STSM_NENS4_39AutoVectorizingCopyWithAssumedAlignmentILi128EEEEEEvvEEEEvNT_6ParamsE:
	.zero		2944


//--------------------- SYMBOLS --------------------------

	.type		.nv.reservedSmem.offset0,@object
	.size		.nv.reservedSmem.offset0,0x4
	.type		.nv.reservedSmem.cap,@object
	.size		.nv.reservedSmem.cap,0x4
	.type		__assertfail,@function
